//
// Generated by NVIDIA NVVM Compiler
//
// Compiler Build ID: CL-36424714
// Cuda compilation tools, release 13.0, V13.0.88
// Based on NVVM 20.0.0
//

.version 9.0
.target sm_100
.address_size 64

	// .globl	_Z7Reduce0PKiPim
.extern .func  (.param .b32 func_retval0) vprintf
(
	.param .b64 vprintf_param_0,
	.param .b64 vprintf_param_1
)
;
.extern .shared .align 16 .b8 shm[];
.global .align 1 .b8 $str[41] = {103, 114, 105, 100, 68, 105, 109, 46, 120, 32, 61, 32, 37, 100, 44, 98, 108, 111, 99, 107, 68, 105, 109, 46, 120, 32, 61, 32, 37, 100, 44, 97, 108, 108, 32, 61, 32, 37, 100, 10};

.visible .entry _Z7Reduce0PKiPim(
	.param .u64 .ptr .align 1 _Z7Reduce0PKiPim_param_0,
	.param .u64 .ptr .align 1 _Z7Reduce0PKiPim_param_1,
	.param .u64 _Z7Reduce0PKiPim_param_2
)
{
	.reg .pred 	%p<6>;
	.reg .b32 	%r<24>;
	.reg .b64 	%rd<11>;

	ld.param.u64 	%rd2, [_Z7Reduce0PKiPim_param_0];
	ld.param.u64 	%rd3, [_Z7Reduce0PKiPim_param_1];
	ld.param.u64 	%rd4, [_Z7Reduce0PKiPim_param_2];
	mov.u32 	%r1, %tid.x;
	mov.u32 	%r2, %ctaid.x;
	mov.u32 	%r3, %ntid.x;
	mad.lo.s32 	%r10, %r2, %r3, %r1;
	cvt.u64.u32 	%rd1, %r10;
	setp.le.u64 	%p1, %rd4, %rd1;
	mov.b32 	%r22, 0;
	@%p1 bra 	$L__BB0_2;
	cvta.to.global.u64 	%rd5, %rd2;
	shl.b64 	%rd6, %rd1, 2;
	add.s64 	%rd7, %rd5, %rd6;
	ld.global.u32 	%r22, [%rd7];
$L__BB0_2:
	shl.b32 	%r11, %r1, 2;
	mov.u32 	%r12, shm;
	add.s32 	%r6, %r12, %r11;
	st.shared.u32 	[%r6], %r22;
	bar.sync 	0;
	setp.lt.u32 	%p2, %r3, 2;
	@%p2 bra 	$L__BB0_7;
	mov.b32 	%r23, 1;
$L__BB0_4:
	shl.b32 	%r8, %r23, 1;
	add.s32 	%r14, %r8, -1;
	and.b32  	%r15, %r14, %r1;
	setp.ne.s32 	%p3, %r15, 0;
	@%p3 bra 	$L__BB0_6;
	shl.b32 	%r16, %r23, 2;
	add.s32 	%r17, %r6, %r16;
	ld.shared.u32 	%r18, [%r17];
	ld.shared.u32 	%r19, [%r6];
	add.s32 	%r20, %r19, %r18;
	st.shared.u32 	[%r6], %r20;
$L__BB0_6:
	bar.sync 	0;
	setp.lt.u32 	%p4, %r8, %r3;
	mov.u32 	%r23, %r8;
	@%p4 bra 	$L__BB0_4;
$L__BB0_7:
	setp.ne.s32 	%p5, %r1, 0;
	@%p5 bra 	$L__BB0_9;
	ld.shared.u32 	%r21, [shm];
	cvta.to.global.u64 	%rd8, %rd3;
	mul.wide.u32 	%rd9, %r2, 4;
	add.s64 	%rd10, %rd8, %rd9;
	st.global.u32 	[%rd10], %r21;
$L__BB0_9:
	ret;

}
	// .globl	_Z7Reduce1PKiPim
.visible .entry _Z7Reduce1PKiPim(
	.param .u64 .ptr .align 1 _Z7Reduce1PKiPim_param_0,
	.param .u64 .ptr .align 1 _Z7Reduce1PKiPim_param_1,
	.param .u64 _Z7Reduce1PKiPim_param_2
)
{
	.reg .pred 	%p<6>;
	.reg .b32 	%r<28>;
	.reg .b64 	%rd<11>;

	ld.param.u64 	%rd2, [_Z7Reduce1PKiPim_param_0];
	ld.param.u64 	%rd3, [_Z7Reduce1PKiPim_param_1];
	ld.param.u64 	%rd4, [_Z7Reduce1PKiPim_param_2];
	mov.u32 	%r1, %tid.x;
	mov.u32 	%r2, %ctaid.x;
	mov.u32 	%r3, %ntid.x;
	mad.lo.s32 	%r11, %r2, %r3, %r1;
	cvt.u64.u32 	%rd1, %r11;
	setp.le.u64 	%p1, %rd4, %rd1;
	mov.b32 	%r26, 0;
	@%p1 bra 	$L__BB1_2;
	cvta.to.global.u64 	%rd5, %rd2;
	shl.b64 	%rd6, %rd1, 2;
	add.s64 	%rd7, %rd5, %rd6;
	ld.global.u32 	%r26, [%rd7];
$L__BB1_2:
	shl.b32 	%r12, %r1, 2;
	mov.u32 	%r13, shm;
	add.s32 	%r14, %r13, %r12;
	st.shared.u32 	[%r14], %r26;
	bar.sync 	0;
	setp.lt.u32 	%p2, %r3, 2;
	@%p2 bra 	$L__BB1_7;
	shl.b32 	%r6, %r1, 1;
	mov.b32 	%r27, 1;
$L__BB1_4:
	mul.lo.s32 	%r8, %r27, %r6;
	setp.ge.u32 	%p3, %r8, %r3;
	@%p3 bra 	$L__BB1_6;
	add.s32 	%r16, %r8, %r27;
	shl.b32 	%r17, %r16, 2;
	add.s32 	%r19, %r13, %r17;
	ld.shared.u32 	%r20, [%r19];
	shl.b32 	%r21, %r8, 2;
	add.s32 	%r22, %r13, %r21;
	ld.shared.u32 	%r23, [%r22];
	add.s32 	%r24, %r23, %r20;
	st.shared.u32 	[%r22], %r24;
$L__BB1_6:
	bar.sync 	0;
	shl.b32 	%r27, %r27, 1;
	setp.lt.u32 	%p4, %r27, %r3;
	@%p4 bra 	$L__BB1_4;
$L__BB1_7:
	setp.ne.s32 	%p5, %r1, 0;
	@%p5 bra 	$L__BB1_9;
	ld.shared.u32 	%r25, [shm];
	cvta.to.global.u64 	%rd8, %rd3;
	mul.wide.u32 	%rd9, %r2, 4;
	add.s64 	%rd10, %rd8, %rd9;
	st.global.u32 	[%rd10], %r25;
$L__BB1_9:
	ret;

}
	// .globl	_Z7Reduce2PKiPim
.visible .entry _Z7Reduce2PKiPim(
	.param .u64 .ptr .align 1 _Z7Reduce2PKiPim_param_0,
	.param .u64 .ptr .align 1 _Z7Reduce2PKiPim_param_1,
	.param .u64 _Z7Reduce2PKiPim_param_2
)
{
	.reg .pred 	%p<6>;
	.reg .b32 	%r<21>;
	.reg .b64 	%rd<11>;

	ld.param.u64 	%rd2, [_Z7Reduce2PKiPim_param_0];
	ld.param.u64 	%rd3, [_Z7Reduce2PKiPim_param_1];
	ld.param.u64 	%rd4, [_Z7Reduce2PKiPim_param_2];
	mov.u32 	%r1, %tid.x;
	mov.u32 	%r2, %ctaid.x;
	mov.u32 	%r20, %ntid.x;
	mad.lo.s32 	%r10, %r2, %r20, %r1;
	cvt.u64.u32 	%rd1, %r10;
	setp.le.u64 	%p1, %rd4, %rd1;
	mov.b32 	%r19, 0;
	@%p1 bra 	$L__BB2_2;
	cvta.to.global.u64 	%rd5, %rd2;
	shl.b64 	%rd6, %rd1, 2;
	add.s64 	%rd7, %rd5, %rd6;
	ld.global.u32 	%r19, [%rd7];
$L__BB2_2:
	shl.b32 	%r11, %r1, 2;
	mov.u32 	%r12, shm;
	add.s32 	%r6, %r12, %r11;
	st.shared.u32 	[%r6], %r19;
	bar.sync 	0;
	setp.lt.u32 	%p2, %r20, 2;
	@%p2 bra 	$L__BB2_6;
$L__BB2_3:
	shr.u32 	%r8, %r20, 1;
	setp.ge.u32 	%p3, %r1, %r8;
	@%p3 bra 	$L__BB2_5;
	shl.b32 	%r13, %r8, 2;
	add.s32 	%r14, %r6, %r13;
	ld.shared.u32 	%r15, [%r14];
	ld.shared.u32 	%r16, [%r6];
	add.s32 	%r17, %r16, %r15;
	st.shared.u32 	[%r6], %r17;
$L__BB2_5:
	bar.sync 	0;
	setp.gt.u32 	%p4, %r20, 3;
	mov.u32 	%r20, %r8;
	@%p4 bra 	$L__BB2_3;
$L__BB2_6:
	setp.ne.s32 	%p5, %r1, 0;
	@%p5 bra 	$L__BB2_8;
	ld.shared.u32 	%r18, [shm];
	cvta.to.global.u64 	%rd8, %rd3;
	mul.wide.u32 	%rd9, %r2, 4;
	add.s64 	%rd10, %rd8, %rd9;
	st.global.u32 	[%rd10], %r18;
$L__BB2_8:
	ret;

}
	// .globl	_Z7Reduce3PKiPim
.visible .entry _Z7Reduce3PKiPim(
	.param .u64 .ptr .align 1 _Z7Reduce3PKiPim_param_0,
	.param .u64 .ptr .align 1 _Z7Reduce3PKiPim_param_1,
	.param .u64 _Z7Reduce3PKiPim_param_2
)
{
	.reg .pred 	%p<5>;
	.reg .b32 	%r<19>;
	.reg .b64 	%rd<11>;

	ld.param.u64 	%rd2, [_Z7Reduce3PKiPim_param_0];
	ld.param.u64 	%rd1, [_Z7Reduce3PKiPim_param_1];
	cvta.to.global.u64 	%rd3, %rd2;
	mov.u32 	%r1, %tid.x;
	mul.wide.u32 	%rd4, %r1, 4;
	add.s64 	%rd5, %rd3, %rd4;
	ld.global.u32 	%r6, [%rd5];
	mov.u32 	%r18, %ntid.x;
	mul.wide.s32 	%rd6, %r18, 4;
	add.s64 	%rd7, %rd5, %rd6;
	ld.global.u32 	%r7, [%rd7];
	add.s32 	%r8, %r7, %r6;
	shl.b32 	%r9, %r1, 2;
	mov.u32 	%r10, shm;
	add.s32 	%r3, %r10, %r9;
	st.shared.u32 	[%r3], %r8;
	bar.sync 	0;
	setp.lt.u32 	%p1, %r18, 2;
	@%p1 bra 	$L__BB3_4;
$L__BB3_1:
	shr.u32 	%r5, %r18, 1;
	setp.ge.u32 	%p2, %r1, %r5;
	@%p2 bra 	$L__BB3_3;
	shl.b32 	%r11, %r5, 2;
	add.s32 	%r12, %r3, %r11;
	ld.shared.u32 	%r13, [%r12];
	ld.shared.u32 	%r14, [%r3];
	add.s32 	%r15, %r14, %r13;
	st.shared.u32 	[%r3], %r15;
$L__BB3_3:
	bar.sync 	0;
	setp.gt.u32 	%p3, %r18, 3;
	mov.u32 	%r18, %r5;
	@%p3 bra 	$L__BB3_1;
$L__BB3_4:
	setp.ne.s32 	%p4, %r1, 0;
	@%p4 bra 	$L__BB3_6;
	ld.shared.u32 	%r16, [shm];
	mov.u32 	%r17, %ctaid.x;
	cvta.to.global.u64 	%rd8, %rd1;
	mul.wide.u32 	%rd9, %r17, 4;
	add.s64 	%rd10, %rd8, %rd9;
	st.global.u32 	[%rd10], %r16;
$L__BB3_6:
	ret;

}
	// .globl	_Z7Reduce4PKiPim
.visible .entry _Z7Reduce4PKiPim(
	.param .u64 .ptr .align 1 _Z7Reduce4PKiPim_param_0,
	.param .u64 .ptr .align 1 _Z7Reduce4PKiPim_param_1,
	.param .u64 _Z7Reduce4PKiPim_param_2
)
{
	.reg .pred 	%p<3>;
	.reg .b32 	%r<23>;
	.reg .b64 	%rd<12>;

	ld.param.u64 	%rd5, [_Z7Reduce4PKiPim_param_0];
	ld.param.u64 	%rd6, [_Z7Reduce4PKiPim_param_2];
	mov.u32 	%r10, %tid.x;
	mov.u32 	%r11, %ctaid.x;
	mov.u32 	%r1, %ntid.x;
	shl.b32 	%r2, %r1, 1;
	mad.lo.s32 	%r22, %r2, %r11, %r10;
	shl.b32 	%r12, %r10, 2;
	mov.u32 	%r13, shm;
	add.s32 	%r4, %r13, %r12;
	mov.b32 	%r14, 0;
	st.shared.u32 	[%r4], %r14;
	cvt.u64.u32 	%rd11, %r22;
	setp.le.u64 	%p1, %rd6, %rd11;
	@%p1 bra 	$L__BB4_4;
	cvta.to.global.u64 	%rd2, %rd5;
	mov.u32 	%r16, %nctaid.x;
	mul.lo.s32 	%r5, %r2, %r16;
	mov.b32 	%r21, 0;
$L__BB4_2:
	shl.b64 	%rd7, %rd11, 2;
	add.s64 	%rd8, %rd2, %rd7;
	ld.global.u32 	%r17, [%rd8];
	add.s32 	%r18, %r22, %r1;
	mul.wide.u32 	%rd9, %r18, 4;
	add.s64 	%rd10, %rd2, %rd9;
	ld.global.u32 	%r19, [%rd10];
	add.s32 	%r20, %r19, %r17;
	add.s32 	%r21, %r20, %r21;
	add.s32 	%r22, %r22, %r5;
	cvt.u64.u32 	%rd11, %r22;
	setp.gt.u64 	%p2, %rd6, %rd11;
	@%p2 bra 	$L__BB4_2;
	st.shared.u32 	[%r4], %r21;
$L__BB4_4:
	bar.sync 	0;
	ret;

}
	// .globl	_Z20RedeuceTwoPassKernelPKiPim
.visible .entry _Z20RedeuceTwoPassKernelPKiPim(
	.param .u64 .ptr .align 1 _Z20RedeuceTwoPassKernelPKiPim_param_0,
	.param .u64 .ptr .align 1 _Z20RedeuceTwoPassKernelPKiPim_param_1,
	.param .u64 _Z20RedeuceTwoPassKernelPKiPim_param_2
)
{
	.local .align 8 .b8 	__local_depot5[16];
	.reg .b64 	%SP;
	.reg .b64 	%SPL;
	.reg .pred 	%p<8>;
	.reg .b32 	%r<34>;
	.reg .b64 	%rd<18>;

	mov.u64 	%SPL, __local_depot5;
	cvta.local.u64 	%SP, %SPL;
	ld.param.u64 	%rd5, [_Z20RedeuceTwoPassKernelPKiPim_param_0];
	ld.param.u64 	%rd6, [_Z20RedeuceTwoPassKernelPKiPim_param_1];
	ld.param.u64 	%rd7, [_Z20RedeuceTwoPassKernelPKiPim_param_2];
	mov.u32 	%r1, %tid.x;
	mov.u32 	%r2, %ctaid.x;
	mov.u32 	%r33, %ntid.x;
	mad.lo.s32 	%r30, %r2, %r33, %r1;
	setp.ne.s32 	%p1, %r30, 0;
	@%p1 bra 	$L__BB5_2;
	add.u64 	%rd8, %SP, 0;
	add.u64 	%rd9, %SPL, 0;
	mov.u32 	%r14, %nctaid.x;
	mul.lo.s32 	%r15, %r14, %r33;
	st.local.v2.u32 	[%rd9], {%r14, %r33};
	st.local.u32 	[%rd9+8], %r15;
	mov.u64 	%rd10, $str;
	cvta.global.u64 	%rd11, %rd10;
	{ // callseq 0, 0
	.param .b64 param0;
	st.param.b64 	[param0], %rd11;
	.param .b64 param1;
	st.param.b64 	[param1], %rd8;
	.param .b32 retval0;
	call.uni (retval0), 
	vprintf, 
	(
	param0, 
	param1
	);
	ld.param.b32 	%r16, [retval0];
	} // callseq 0
$L__BB5_2:
	cvt.s64.s32 	%rd17, %r30;
	setp.le.u64 	%p2, %rd7, %rd17;
	mov.b32 	%r32, 0;
	@%p2 bra 	$L__BB5_5;
	mov.u32 	%r20, %nctaid.x;
	mul.lo.s32 	%r5, %r20, %r33;
	cvta.to.global.u64 	%rd2, %rd5;
	mov.b32 	%r32, 0;
$L__BB5_4:
	shl.b64 	%rd12, %rd17, 2;
	add.s64 	%rd13, %rd2, %rd12;
	ld.global.u32 	%r21, [%rd13];
	add.s32 	%r32, %r21, %r32;
	add.s32 	%r30, %r30, %r5;
	cvt.s64.s32 	%rd17, %r30;
	setp.gt.u64 	%p3, %rd7, %rd17;
	@%p3 bra 	$L__BB5_4;
$L__BB5_5:
	shl.b32 	%r22, %r1, 2;
	mov.u32 	%r23, shm;
	add.s32 	%r11, %r23, %r22;
	st.shared.u32 	[%r11], %r32;
	bar.sync 	0;
	setp.lt.u32 	%p4, %r33, 2;
	@%p4 bra 	$L__BB5_9;
$L__BB5_6:
	shr.u32 	%r13, %r33, 1;
	setp.ge.u32 	%p5, %r1, %r13;
	@%p5 bra 	$L__BB5_8;
	shl.b32 	%r24, %r13, 2;
	add.s32 	%r25, %r11, %r24;
	ld.shared.u32 	%r26, [%r25];
	ld.shared.u32 	%r27, [%r11];
	add.s32 	%r28, %r27, %r26;
	st.shared.u32 	[%r11], %r28;
$L__BB5_8:
	bar.sync 	0;
	setp.gt.u32 	%p6, %r33, 3;
	mov.u32 	%r33, %r13;
	@%p6 bra 	$L__BB5_6;
$L__BB5_9:
	setp.ne.s32 	%p7, %r1, 0;
	@%p7 bra 	$L__BB5_11;
	ld.shared.u32 	%r29, [shm];
	cvta.to.global.u64 	%rd14, %rd6;
	mul.wide.u32 	%rd15, %r2, 4;
	add.s64 	%rd16, %rd14, %rd15;
	st.global.u32 	[%rd16], %r29;
$L__BB5_11:
	ret;

}


// ===== COMPILED SASS (sm_100) =====

	.target	sm_100

	.elftype	@"ET_EXEC"


//--------------------- .note.nv.tkinfo           --------------------------
	.section	.note.nv.tkinfo,"",@"SHT_NOTE"
	.sectionflags	@"SHF_NOTE_NV_TKINFO"
	.tkinfo
        /*0018*/ 	.word	0x00000002
        /*0030*/ 	.string	""
        /*0030*/ 	.string	"ptxas"
        /*0030*/ 	.string	"Cuda compilation tools, release 13.0, V13.0.88"
        /*0030*/ 	.string	"Build cuda_13.0.r13.0/compiler.36424714_0"
        /*0030*/ 	.string	"-arch sm_100 -m 64 "



//--------------------- .note.nv.cuinfo           --------------------------
	.section	.note.nv.cuinfo,"",@"SHT_NOTE"
	.sectionflags	@"SHF_NOTE_NV_CUINFO"
        /*0018*/ 	.short	0x0002
        /*001a*/ 	.short	0x0064
        /*001c*/ 	.short	0x0082
	.zero		2


//--------------------- .nv.info                  --------------------------
	.section	.nv.info,"",@"SHT_CUDA_INFO"
	.align	4


	//----- nvinfo : EIATTR_REGCOUNT
	.align		4
        /*0000*/ 	.byte	0x04, 0x2f
        /*0002*/ 	.short	(.L_2 - .L_1)
	.align		4
.L_1:
        /*0004*/ 	.word	index@(_Z7Reduce0PKiPim)
        /*0008*/ 	.word	0x0000000b


	//----- nvinfo : EIATTR_FRAME_SIZE
	.align		4
.L_2:
        /*000c*/ 	.byte	0x04, 0x11
        /*000e*/ 	.short	(.L_4 - .L_3)
	.align		4
.L_3:
        /*0010*/ 	.word	index@(_Z7Reduce0PKiPim)
        /*0014*/ 	.word	0x00000000


	//----- nvinfo : EIATTR_REGCOUNT
	.align		4
.L_4:
        /*0018*/ 	.byte	0x04, 0x2f
        /*001a*/ 	.short	(.L_6 - .L_5)
	.align		4
.L_5:
        /*001c*/ 	.word	index@(_Z7Reduce1PKiPim)
        /*0020*/ 	.word	0x0000000a


	//----- nvinfo : EIATTR_FRAME_SIZE
	.align		4
.L_6:
        /*0024*/ 	.byte	0x04, 0x11
        /*0026*/ 	.short	(.L_8 - .L_7)
	.align		4
.L_7:
        /*0028*/ 	.word	index@(_Z7Reduce1PKiPim)
        /*002c*/ 	.word	0x00000000


	//----- nvinfo : EIATTR_REGCOUNT
	.align		4
.L_8:
        /*0030*/ 	.byte	0x04, 0x2f
        /*0032*/ 	.short	(.L_10 - .L_9)
	.align		4
.L_9:
        /*0034*/ 	.word	index@(_Z7Reduce2PKiPim)
        /*0038*/ 	.word	0x0000000b


	//----- nvinfo : EIATTR_FRAME_SIZE
	.align		4
.L_10:
        /*003c*/ 	.byte	0x04, 0x11
        /*003e*/ 	.short	(.L_12 - .L_11)
	.align		4
.L_11:
        /*0040*/ 	.word	index@(_Z7Reduce2PKiPim)
        /*0044*/ 	.word	0x00000000


	//----- nvinfo : EIATTR_REGCOUNT
	.align		4
.L_12:
        /*0048*/ 	.byte	0x04, 0x2f
        /*004a*/ 	.short	(.L_14 - .L_13)
	.align		4
.L_13:
        /*004c*/ 	.word	index@(_Z7Reduce3PKiPim)
        /*0050*/ 	.word	0x0000000e


	//----- nvinfo : EIATTR_FRAME_SIZE
	.align		4
.L_14:
        /*0054*/ 	.byte	0x04, 0x11
        /*0056*/ 	.short	(.L_16 - .L_15)
	.align		4
.L_15:
        /*0058*/ 	.word	index@(_Z7Reduce3PKiPim)
        /*005c*/ 	.word	0x00000000


	//----- nvinfo : EIATTR_REGCOUNT
	.align		4
.L_16:
        /*0060*/ 	.byte	0x04, 0x2f
        /*0062*/ 	.short	(.L_18 - .L_17)
	.align		4
.L_17:
        /*0064*/ 	.word	index@(_Z7Reduce4PKiPim)
        /*0068*/ 	.word	0x00000012


	//----- nvinfo : EIATTR_FRAME_SIZE
	.align		4
.L_18:
        /*006c*/ 	.byte	0x04, 0x11
        /*006e*/ 	.short	(.L_20 - .L_19)
	.align		4
.L_19:
        /*0070*/ 	.word	index@(_Z7Reduce4PKiPim)
        /*0074*/ 	.word	0x00000000


	//----- nvinfo : EIATTR_REGCOUNT
	.align		4
.L_20:
        /*0078*/ 	.byte	0x04, 0x2f
        /*007a*/ 	.short	(.L_22 - .L_21)
	.align		4
.L_21:
        /*007c*/ 	.word	index@(_Z20RedeuceTwoPassKernelPKiPim)
        /*0080*/ 	.word	0x0000001a


	//----- nvinfo : EIATTR_FRAME_SIZE
	.align		4
.L_22:
        /*0084*/ 	.byte	0x04, 0x11
        /*0086*/ 	.short	(.L_24 - .L_23)
	.align		4
.L_23:
        /*0088*/ 	.word	index@(_Z20RedeuceTwoPassKernelPKiPim)
        /*008c*/ 	.word	0x00000010


	//----- nvinfo : EIATTR_MIN_STACK_SIZE
	.align		4
.L_24:
        /*0090*/ 	.byte	0x04, 0x12
        /*0092*/ 	.short	(.L_26 - .L_25)
	.align		4
.L_25:
        /*0094*/ 	.word	index@(_Z20RedeuceTwoPassKernelPKiPim)
        /*0098*/ 	.word	0x00000010


	//----- nvinfo : EIATTR_MIN_STACK_SIZE
	.align		4
.L_26:
        /*009c*/ 	.byte	0x04, 0x12
        /*009e*/ 	.short	(.L_28 - .L_27)
	.align		4
.L_27:
        /*00a0*/ 	.word	index@(_Z7Reduce4PKiPim)
        /*00a4*/ 	.word	0x00000000


	//----- nvinfo : EIATTR_MIN_STACK_SIZE
	.align		4
.L_28:
        /*00a8*/ 	.byte	0x04, 0x12
        /*00aa*/ 	.short	(.L_30 - .L_29)
	.align		4
.L_29:
        /*00ac*/ 	.word	index@(_Z7Reduce3PKiPim)
        /*00b0*/ 	.word	0x00000000


	//----- nvinfo : EIATTR_MIN_STACK_SIZE
	.align		4
.L_30:
        /*00b4*/ 	.byte	0x04, 0x12
        /*00b6*/ 	.short	(.L_32 - .L_31)
	.align		4
.L_31:
        /*00b8*/ 	.word	index@(_Z7Reduce2PKiPim)
        /*00bc*/ 	.word	0x00000000


	//----- nvinfo : EIATTR_MIN_STACK_SIZE
	.align		4
.L_32:
        /*00c0*/ 	.byte	0x04, 0x12
        /*00c2*/ 	.short	(.L_34 - .L_33)
	.align		4
.L_33:
        /*00c4*/ 	.word	index@(_Z7Reduce1PKiPim)
        /*00c8*/ 	.word	0x00000000


	//----- nvinfo : EIATTR_MIN_STACK_SIZE
	.align		4
.L_34:
        /*00cc*/ 	.byte	0x04, 0x12
        /*00ce*/ 	.short	(.L_36 - .L_35)
	.align		4
.L_35:
        /*00d0*/ 	.word	index@(_Z7Reduce0PKiPim)
        /*00d4*/ 	.word	0x00000000
.L_36:


//--------------------- .nv.compat                --------------------------
	.section	.nv.compat,"",@"SHT_CUDA_COMPAT_INFO"
	.align	4
        /*0000*/ 	.byte	0x02, 0x09, 0x00, 0x00, 0x02, 0x02, 0x01, 0x00, 0x02, 0x05, 0x05, 0x00, 0x03, 0x07, 0x01, 0x01
        /*0010*/ 	.byte	0x02, 0x03, 0x00, 0x00, 0x02, 0x06, 0x01, 0x00, 0x04, 0x0b, 0x08, 0x00, 0x09, 0x00, 0x00, 0x00
        /*0020*/ 	.byte	0x00, 0x00, 0x00, 0x00


//--------------------- .nv.info._Z20RedeuceTwoPassKernelPKiPim --------------------------
	.section	.nv.info._Z20RedeuceTwoPassKernelPKiPim,"",@"SHT_CUDA_INFO"
	.sectionflags	@""
	.align	4


	//----- nvinfo : EIATTR_CUDA_API_VERSION
	.align		4
        /*0000*/ 	.byte	0x04, 0x37
        /*0002*/ 	.short	(.L_38 - .L_37)
.L_37:
        /*0004*/ 	.word	0x00000082


	//----- nvinfo : EIATTR_KPARAM_INFO
	.align		4
.L_38:
        /*0008*/ 	.byte	0x04, 0x17
        /*000a*/ 	.short	(.L_40 - .L_39)
.L_39:
        /*000c*/ 	.word	0x00000000
        /*0010*/ 	.short	0x0002
        /*0012*/ 	.short	0x0010
        /*0014*/ 	.byte	0x00, 0xf0, 0x21, 0x00


	//----- nvinfo : EIATTR_KPARAM_INFO
	.align		4
.L_40:
        /*0018*/ 	.byte	0x04, 0x17
        /*001a*/ 	.short	(.L_42 - .L_41)
.L_41:
        /*001c*/ 	.word	0x00000000
        /*0020*/ 	.short	0x0001
        /*0022*/ 	.short	0x0008
        /*0024*/ 	.byte	0x00, 0xf5, 0x21, 0x00


	//----- nvinfo : EIATTR_KPARAM_INFO
	.align		4
.L_42:
        /*0028*/ 	.byte	0x04, 0x17
        /*002a*/ 	.short	(.L_44 - .L_43)
.L_43:
        /*002c*/ 	.word	0x00000000
        /*0030*/ 	.short	0x0000
        /*0032*/ 	.short	0x0000
        /*0034*/ 	.byte	0x00, 0xf5, 0x21, 0x00


	//----- nvinfo : EIATTR_SPARSE_MMA_MASK
	.align		4
.L_44:
        /*0038*/ 	.byte	0x03, 0x50
        /*003a*/ 	.short	0x0000


	//----- nvinfo : EIATTR_MAXREG_COUNT
	.align		4
        /*003c*/ 	.byte	0x03, 0x1b
        /*003e*/ 	.short	0x00ff


	//----- nvinfo : EIATTR_NUM_BARRIERS
	.align		4
        /*0040*/ 	.byte	0x02, 0x4c
        /*0042*/ 	.byte	0x01
	.zero		1


	//----- nvinfo : EIATTR_EXTERNS
	.align		4
        /*0044*/ 	.byte	0x04, 0x0f
        /*0046*/ 	.short	(.L_46 - .L_45)


	//   ....[0]....
	.align		4
.L_45:
        /*0048*/ 	.word	index@(vprintf)


	//----- nvinfo : EIATTR_MERCURY_ISA_VERSION
	.align		4
.L_46:
        /*004c*/ 	.byte	0x03, 0x5f
        /*004e*/ 	.short	0x0101


	//----- nvinfo : EIATTR_VRC_CTA_INIT_COUNT
	.align		4
        /*0050*/ 	.byte	0x02, 0x4a
	.zero		1
	.zero		1


	//----- nvinfo : EIATTR_SYSCALL_OFFSETS
	.align		4
        /*0054*/ 	.byte	0x04, 0x46
        /*0056*/ 	.short	(.L_48 - .L_47)


	//   ....[0]....
.L_47:
        /*0058*/ 	.word	0x00000190


	//----- nvinfo : EIATTR_EXIT_INSTR_OFFSETS
	.align		4
.L_48:
        /*005c*/ 	.byte	0x04, 0x1c
        /*005e*/ 	.short	(.L_50 - .L_49)


	//   ....[0]....
.L_49:
        /*0060*/ 	.word	0x00000480


	//   ....[1]....
        /*0064*/ 	.word	0x00000520


	//----- nvinfo : EIATTR_CRS_STACK_SIZE
	.align		4
.L_50:
        /*0068*/ 	.byte	0x04, 0x1e
        /*006a*/ 	.short	(.L_52 - .L_51)
.L_51:
        /*006c*/ 	.word	0x00000000


	//----- nvinfo : EIATTR_CBANK_PARAM_SIZE
	.align		4
.L_52:
        /*0070*/ 	.byte	0x03, 0x19
        /*0072*/ 	.short	0x0018


	//----- nvinfo : EIATTR_PARAM_CBANK
	.align		4
        /*0074*/ 	.byte	0x04, 0x0a
        /*0076*/ 	.short	(.L_54 - .L_53)
	.align		4
.L_53:
        /*0078*/ 	.word	index@(.nv.constant0._Z20RedeuceTwoPassKernelPKiPim)
        /*007c*/ 	.short	0x0380
        /*007e*/ 	.short	0x0018


	//----- nvinfo : EIATTR_SW_WAR
	.align		4
.L_54:
        /*0080*/ 	.byte	0x04, 0x36
        /*0082*/ 	.short	(.L_56 - .L_55)
.L_55:
        /*0084*/ 	.word	0x00000008
.L_56:


//--------------------- .nv.info._Z7Reduce4PKiPim --------------------------
	.section	.nv.info._Z7Reduce4PKiPim,"",@"SHT_CUDA_INFO"
	.sectionflags	@""
	.align	4


	//----- nvinfo : EIATTR_CUDA_API_VERSION
	.align		4
        /*0000*/ 	.byte	0x04, 0x37
        /*0002*/ 	.short	(.L_58 - .L_57)
.L_57:
        /*0004*/ 	.word	0x00000082


	//----- nvinfo : EIATTR_KPARAM_INFO
	.align		4
.L_58:
        /*0008*/ 	.byte	0x04, 0x17
        /*000a*/ 	.short	(.L_60 - .L_59)
.L_59:
        /*000c*/ 	.word	0x00000000
        /*0010*/ 	.short	0x0002
        /*0012*/ 	.short	0x0010
        /*0014*/ 	.byte	0x00, 0xf0, 0x21, 0x00


	//----- nvinfo : EIATTR_KPARAM_INFO
	.align		4
.L_60:
        /*0018*/ 	.byte	0x04, 0x17
        /*001a*/ 	.short	(.L_62 - .L_61)
.L_61:
        /*001c*/ 	.word	0x00000000
        /*0020*/ 	.short	0x0001
        /*0022*/ 	.short	0x0008
        /*0024*/ 	.byte	0x00, 0xf5, 0x21, 0x00


	//----- nvinfo : EIATTR_KPARAM_INFO
	.align		4
.L_62:
        /*0028*/ 	.byte	0x04, 0x17
        /*002a*/ 	.short	(.L_64 - .L_63)
.L_63:
        /*002c*/ 	.word	0x00000000
        /*0030*/ 	.short	0x0000
        /*0032*/ 	.short	0x0000
        /*0034*/ 	.byte	0x00, 0xf5, 0x21, 0x00


	//----- nvinfo : EIATTR_SPARSE_MMA_MASK
	.align		4
.L_64:
        /*0038*/ 	.byte	0x03, 0x50
        /*003a*/ 	.short	0x0000


	//----- nvinfo : EIATTR_MAXREG_COUNT
	.align		4
        /*003c*/ 	.byte	0x03, 0x1b
        /*003e*/ 	.short	0x00ff


	//----- nvinfo : EIATTR_NUM_BARRIERS
	.align		4
        /*0040*/ 	.byte	0x02, 0x4c
        /*0042*/ 	.byte	0x01
	.zero		1


	//----- nvinfo : EIATTR_MERCURY_ISA_VERSION
	.align		4
        /*0044*/ 	.byte	0x03, 0x5f
        /*0046*/ 	.short	0x0101


	//----- nvinfo : EIATTR_VRC_CTA_INIT_COUNT
	.align		4
        /*0048*/ 	.byte	0x02, 0x4a
	.zero		1
	.zero		1


	//----- nvinfo : EIATTR_EXIT_INSTR_OFFSETS
	.align		4
        /*004c*/ 	.byte	0x04, 0x1c
        /*004e*/ 	.short	(.L_66 - .L_65)


	//   ....[0]....
.L_65:
        /*0050*/ 	.word	0x000002e0


	//----- nvinfo : EIATTR_CRS_STACK_SIZE
	.align		4
.L_66:
        /*0054*/ 	.byte	0x04, 0x1e
        /*0056*/ 	.short	(.L_68 - .L_67)
.L_67:
        /*0058*/ 	.word	0x00000000


	//----- nvinfo : EIATTR_CBANK_PARAM_SIZE
	.align		4
.L_68:
        /*005c*/ 	.byte	0x03, 0x19
        /*005e*/ 	.short	0x0018


	//----- nvinfo : EIATTR_PARAM_CBANK
	.align		4
        /*0060*/ 	.byte	0x04, 0x0a
        /*0062*/ 	.short	(.L_70 - .L_69)
	.align		4
.L_69:
        /*0064*/ 	.word	index@(.nv.constant0._Z7Reduce4PKiPim)
        /*0068*/ 	.short	0x0380
        /*006a*/ 	.short	0x0018


	//----- nvinfo : EIATTR_SW_WAR
	.align		4
.L_70:
        /*006c*/ 	.byte	0x04, 0x36
        /*006e*/ 	.short	(.L_72 - .L_71)
.L_71:
        /*0070*/ 	.word	0x00000008
.L_72:


//--------------------- .nv.info._Z7Reduce3PKiPim --------------------------
	.section	.nv.info._Z7Reduce3PKiPim,"",@"SHT_CUDA_INFO"
	.sectionflags	@""
	.align	4


	//----- nvinfo : EIATTR_CUDA_API_VERSION
	.align		4
        /*0000*/ 	.byte	0x04, 0x37
        /*0002*/ 	.short	(.L_74 - .L_73)
.L_73:
        /*0004*/ 	.word	0x00000082


	//----- nvinfo : EIATTR_KPARAM_INFO
	.align		4
.L_74:
        /*0008*/ 	.byte	0x04, 0x17
        /*000a*/ 	.short	(.L_76 - .L_75)
.L_75:
        /*000c*/ 	.word	0x00000000
        /*0010*/ 	.short	0x0002
        /*0012*/ 	.short	0x0010
        /*0014*/ 	.byte	0x00, 0xf0, 0x21, 0x00


	//----- nvinfo : EIATTR_KPARAM_INFO
	.align		4
.L_76:
        /*0018*/ 	.byte	0x04, 0x17
        /*001a*/ 	.short	(.L_78 - .L_77)
.L_77:
        /*001c*/ 	.word	0x00000000
        /*0020*/ 	.short	0x0001
        /*0022*/ 	.short	0x0008
        /*0024*/ 	.byte	0x00, 0xf5, 0x21, 0x00


	//----- nvinfo : EIATTR_KPARAM_INFO
	.align		4
.L_78:
        /*0028*/ 	.byte	0x04, 0x17
        /*002a*/ 	.short	(.L_80 - .L_79)
.L_79:
        /*002c*/ 	.word	0x00000000
        /*0030*/ 	.short	0x0000
        /*0032*/ 	.short	0x0000
        /*0034*/ 	.byte	0x00, 0xf5, 0x21, 0x00


	//----- nvinfo : EIATTR_SPARSE_MMA_MASK
	.align		4
.L_80:
        /*0038*/ 	.byte	0x03, 0x50
        /*003a*/ 	.short	0x0000


	//----- nvinfo : EIATTR_MAXREG_COUNT
	.align		4
        /*003c*/ 	.byte	0x03, 0x1b
        /*003e*/ 	.short	0x00ff


	//----- nvinfo : EIATTR_NUM_BARRIERS
	.align		4
        /*0040*/ 	.byte	0x02, 0x4c
        /*0042*/ 	.byte	0x01
	.zero		1


	//----- nvinfo : EIATTR_MERCURY_ISA_VERSION
	.align		4
        /*0044*/ 	.byte	0x03, 0x5f
        /*0046*/ 	.short	0x0101


	//----- nvinfo : EIATTR_VRC_CTA_INIT_COUNT
	.align		4
        /*0048*/ 	.byte	0x02, 0x4a
	.zero		1
	.zero		1


	//----- nvinfo : EIATTR_EXIT_INSTR_OFFSETS
	.align		4
        /*004c*/ 	.byte	0x04, 0x1c
        /*004e*/ 	.short	(.L_82 - .L_81)


	//   ....[0]....
.L_81:
        /*0050*/ 	.word	0x000001f0


	//   ....[1]....
        /*0054*/ 	.word	0x00000280


	//----- nvinfo : EIATTR_CBANK_PARAM_SIZE
	.align		4
.L_82:
        /*0058*/ 	.byte	0x03, 0x19
        /*005a*/ 	.short	0x0018


	//----- nvinfo : EIATTR_PARAM_CBANK
	.align		4
        /*005c*/ 	.byte	0x04, 0x0a
        /*005e*/ 	.short	(.L_84 - .L_83)
	.align		4
.L_83:
        /*0060*/ 	.word	index@(.nv.constant0._Z7Reduce3PKiPim)
        /*0064*/ 	.short	0x0380
        /*0066*/ 	.short	0x0018


	//----- nvinfo : EIATTR_SW_WAR
	.align		4
.L_84:
        /*0068*/ 	.byte	0x04, 0x36
        /*006a*/ 	.short	(.L_86 - .L_85)
.L_85:
        /*006c*/ 	.word	0x00000008
.L_86:


//--------------------- .nv.info._Z7Reduce2PKiPim --------------------------
	.section	.nv.info._Z7Reduce2PKiPim,"",@"SHT_CUDA_INFO"
	.sectionflags	@""
	.align	4


	//----- nvinfo : EIATTR_CUDA_API_VERSION
	.align		4
        /*0000*/ 	.byte	0x04, 0x37
        /*0002*/ 	.short	(.L_88 - .L_87)
.L_87:
        /*0004*/ 	.word	0x00000082


	//----- nvinfo : EIATTR_KPARAM_INFO
	.align		4
.L_88:
        /*0008*/ 	.byte	0x04, 0x17
        /*000a*/ 	.short	(.L_90 - .L_89)
.L_89:
        /*000c*/ 	.word	0x00000000
        /*0010*/ 	.short	0x0002
        /*0012*/ 	.short	0x0010
        /*0014*/ 	.byte	0x00, 0xf0, 0x21, 0x00


	//----- nvinfo : EIATTR_KPARAM_INFO
	.align		4
.L_90:
        /*0018*/ 	.byte	0x04, 0x17
        /*001a*/ 	.short	(.L_92 - .L_91)
.L_91:
        /*001c*/ 	.word	0x00000000
        /*0020*/ 	.short	0x0001
        /*0022*/ 	.short	0x0008
        /*0024*/ 	.byte	0x00, 0xf5, 0x21, 0x00


	//----- nvinfo : EIATTR_KPARAM_INFO
	.align		4
.L_92:
        /*0028*/ 	.byte	0x04, 0x17
        /*002a*/ 	.short	(.L_94 - .L_93)
.L_93:
        /*002c*/ 	.word	0x00000000
        /*0030*/ 	.short	0x0000
        /*0032*/ 	.short	0x0000
        /*0034*/ 	.byte	0x00, 0xf5, 0x21, 0x00


	//----- nvinfo : EIATTR_SPARSE_MMA_MASK
	.align		4
.L_94:
        /*0038*/ 	.byte	0x03, 0x50
        /*003a*/ 	.short	0x0000


	//----- nvinfo : EIATTR_MAXREG_COUNT
	.align		4
        /*003c*/ 	.byte	0x03, 0x1b
        /*003e*/ 	.short	0x00ff


	//----- nvinfo : EIATTR_NUM_BARRIERS
	.align		4
        /*0040*/ 	.byte	0x02, 0x4c
        /*0042*/ 	.byte	0x01
	.zero		1


	//----- nvinfo : EIATTR_MERCURY_ISA_VERSION
	.align		4
        /*0044*/ 	.byte	0x03, 0x5f
        /*0046*/ 	.short	0x0101


	//----- nvinfo : EIATTR_VRC_CTA_INIT_COUNT
	.align		4
        /*0048*/ 	.byte	0x02, 0x4a
	.zero		1
	.zero		1


	//----- nvinfo : EIATTR_EXIT_INSTR_OFFSETS
	.align		4
        /*004c*/ 	.byte	0x04, 0x1c
        /*004e*/ 	.short	(.L_96 - .L_95)


	//   ....[0]....
.L_95:
        /*0050*/ 	.word	0x00000230


	//   ....[1]....
        /*0054*/ 	.word	0x000002b0


	//----- nvinfo : EIATTR_CBANK_PARAM_SIZE
	.align		4
.L_96:
        /*0058*/ 	.byte	0x03, 0x19
        /*005a*/ 	.short	0x0018


	//----- nvinfo : EIATTR_PARAM_CBANK
	.align		4
        /*005c*/ 	.byte	0x04, 0x0a
        /*005e*/ 	.short	(.L_98 - .L_97)
	.align		4
.L_97:
        /*0060*/ 	.word	index@(.nv.constant0._Z7Reduce2PKiPim)
        /*0064*/ 	.short	0x0380
        /*0066*/ 	.short	0x0018


	//----- nvinfo : EIATTR_SW_WAR
	.align		4
.L_98:
        /*0068*/ 	.byte	0x04, 0x36
        /*006a*/ 	.short	(.L_100 - .L_99)
.L_99:
        /*006c*/ 	.word	0x00000008
.L_100:


//--------------------- .nv.info._Z7Reduce1PKiPim --------------------------
	.section	.nv.info._Z7Reduce1PKiPim,"",@"SHT_CUDA_INFO"
	.sectionflags	@""
	.align	4


	//----- nvinfo : EIATTR_CUDA_API_VERSION
	.align		4
        /*0000*/ 	.byte	0x04, 0x37
        /*0002*/ 	.short	(.L_102 - .L_101)
.L_101:
        /*0004*/ 	.word	0x00000082


	//----- nvinfo : EIATTR_KPARAM_INFO
	.align		4
.L_102:
        /*0008*/ 	.byte	0x04, 0x17
        /*000a*/ 	.short	(.L_104 - .L_103)
.L_103:
        /*000c*/ 	.word	0x00000000
        /*0010*/ 	.short	0x0002
        /*0012*/ 	.short	0x0010
        /*0014*/ 	.byte	0x00, 0xf0, 0x21, 0x00


	//----- nvinfo : EIATTR_KPARAM_INFO
	.align		4
.L_104:
        /*0018*/ 	.byte	0x04, 0x17
        /*001a*/ 	.short	(.L_106 - .L_105)
.L_105:
        /*001c*/ 	.word	0x00000000
        /*0020*/ 	.short	0x0001
        /*0022*/ 	.short	0x0008
        /*0024*/ 	.byte	0x00, 0xf5, 0x21, 0x00


	//----- nvinfo : EIATTR_KPARAM_INFO
	.align		4
.L_106:
        /*0028*/ 	.byte	0x04, 0x17
        /*002a*/ 	.short	(.L_108 - .L_107)
.L_107:
        /*002c*/ 	.word	0x00000000
        /*0030*/ 	.short	0x0000
        /*0032*/ 	.short	0x0000
        /*0034*/ 	.byte	0x00, 0xf5, 0x21, 0x00


	//----- nvinfo : EIATTR_SPARSE_MMA_MASK
	.align		4
.L_108:
        /*0038*/ 	.byte	0x03, 0x50
        /*003a*/ 	.short	0x0000


	//----- nvinfo : EIATTR_MAXREG_COUNT
	.align		4
        /*003c*/ 	.byte	0x03, 0x1b
        /*003e*/ 	.short	0x00ff


	//----- nvinfo : EIATTR_NUM_BARRIERS
	.align		4
        /*0040*/ 	.byte	0x02, 0x4c
        /*0042*/ 	.byte	0x01
	.zero		1


	//----- nvinfo : EIATTR_MERCURY_ISA_VERSION
	.align		4
        /*0044*/ 	.byte	0x03, 0x5f
        /*0046*/ 	.short	0x0101


	//----- nvinfo : EIATTR_VRC_CTA_INIT_COUNT
	.align		4
        /*0048*/ 	.byte	0x02, 0x4a
	.zero		1
	.zero		1


	//----- nvinfo : EIATTR_EXIT_INSTR_OFFSETS
	.align		4
        /*004c*/ 	.byte	0x04, 0x1c
        /*004e*/ 	.short	(.L_110 - .L_109)


	//   ....[0]....
.L_109:
        /*0050*/ 	.word	0x00000260


	//   ....[1]....
        /*0054*/ 	.word	0x000002e0


	//----- nvinfo : EIATTR_CBANK_PARAM_SIZE
	.align		4
.L_110:
        /*0058*/ 	.byte	0x03, 0x19
        /*005a*/ 	.short	0x0018


	//----- nvinfo : EIATTR_PARAM_CBANK
	.align		4
        /*005c*/ 	.byte	0x04, 0x0a
        /*005e*/ 	.short	(.L_112 - .L_111)
	.align		4
.L_111:
        /*0060*/ 	.word	index@(.nv.constant0._Z7Reduce1PKiPim)
        /*0064*/ 	.short	0x0380
        /*0066*/ 	.short	0x0018


	//----- nvinfo : EIATTR_SW_WAR
	.align		4
.L_112:
        /*0068*/ 	.byte	0x04, 0x36
        /*006a*/ 	.short	(.L_114 - .L_113)
.L_113:
        /*006c*/ 	.word	0x00000008
.L_114:


//--------------------- .nv.info._Z7Reduce0PKiPim --------------------------
	.section	.nv.info._Z7Reduce0PKiPim,"",@"SHT_CUDA_INFO"
	.sectionflags	@""
	.align	4


	//----- nvinfo : EIATTR_CUDA_API_VERSION
	.align		4
        /*0000*/ 	.byte	0x04, 0x37
        /*0002*/ 	.short	(.L_116 - .L_115)
.L_115:
        /*0004*/ 	.word	0x00000082


	//----- nvinfo : EIATTR_KPARAM_INFO
	.align		4
.L_116:
        /*0008*/ 	.byte	0x04, 0x17
        /*000a*/ 	.short	(.L_118 - .L_117)
.L_117:
        /*000c*/ 	.word	0x00000000
        /*0010*/ 	.short	0x0002
        /*0012*/ 	.short	0x0010
        /*0014*/ 	.byte	0x00, 0xf0, 0x21, 0x00


	//----- nvinfo : EIATTR_KPARAM_INFO
	.align		4
.L_118:
        /*0018*/ 	.byte	0x04, 0x17
        /*001a*/ 	.short	(.L_120 - .L_119)
.L_119:
        /*001c*/ 	.word	0x00000000
        /*0020*/ 	.short	0x0001
        /*0022*/ 	.short	0x0008
        /*0024*/ 	.byte	0x00, 0xf5, 0x21, 0x00


	//----- nvinfo : EIATTR_KPARAM_INFO
	.align		4
.L_120:
        /*0028*/ 	.byte	0x04, 0x17
        /*002a*/ 	.short	(.L_122 - .L_121)
.L_121:
        /*002c*/ 	.word	0x00000000
        /*0030*/ 	.short	0x0000
        /*0032*/ 	.short	0x0000
        /*0034*/ 	.byte	0x00, 0xf5, 0x21, 0x00


	//----- nvinfo : EIATTR_SPARSE_MMA_MASK
	.align		4
.L_122:
        /*0038*/ 	.byte	0x03, 0x50
        /*003a*/ 	.short	0x0000


	//----- nvinfo : EIATTR_MAXREG_COUNT
	.align		4
        /*003c*/ 	.byte	0x03, 0x1b
        /*003e*/ 	.short	0x00ff


	//----- nvinfo : EIATTR_NUM_BARRIERS
	.align		4
        /*0040*/ 	.byte	0x02, 0x4c
        /*0042*/ 	.byte	0x01
	.zero		1


	//----- nvinfo : EIATTR_MERCURY_ISA_VERSION
	.align		4
        /*0044*/ 	.byte	0x03, 0x5f
        /*0046*/ 	.short	0x0101


	//----- nvinfo : EIATTR_VRC_CTA_INIT_COUNT
	.align		4
        /*0048*/ 	.byte	0x02, 0x4a
	.zero		1
	.zero		1


	//----- nvinfo : EIATTR_EXIT_INSTR_OFFSETS
	.align		4
        /*004c*/ 	.byte	0x04, 0x1c
        /*004e*/ 	.short	(.L_124 - .L_123)


	//   ....[0]....
.L_123:
        /*0050*/ 	.word	0x00000240


	//   ....[1]....
        /*0054*/ 	.word	0x000002c0


	//----- nvinfo : EIATTR_CBANK_PARAM_SIZE
	.align		4
.L_124:
        /*0058*/ 	.byte	0x03, 0x19
        /*005a*/ 	.short	0x0018


	//----- nvinfo : EIATTR_PARAM_CBANK
	.align		4
        /*005c*/ 	.byte	0x04, 0x0a
        /*005e*/ 	.short	(.L_126 - .L_125)
	.align		4
.L_125:
        /*0060*/ 	.word	index@(.nv.constant0._Z7Reduce0PKiPim)
        /*0064*/ 	.short	0x0380
        /*0066*/ 	.short	0x0018


	//----- nvinfo : EIATTR_SW_WAR
	.align		4
.L_126:
        /*0068*/ 	.byte	0x04, 0x36
        /*006a*/ 	.short	(.L_128 - .L_127)
.L_127:
        /*006c*/ 	.word	0x00000008
.L_128:


//--------------------- .nv.callgraph             --------------------------
	.section	.nv.callgraph,"",@"SHT_CUDA_CALLGRAPH"
	.align	4
	.sectionentsize	8
	.align		4
        /*0000*/ 	.word	0x00000000
	.align		4
        /*0004*/ 	.word	0xffffffff
	.align		4
        /*0008*/ 	.word	index@(_Z20RedeuceTwoPassKernelPKiPim)
	.align		4
        /*000c*/ 	.word	index@(vprintf)
	.align		4
        /*0010*/ 	.word	0x00000000
	.align		4
        /*0014*/ 	.word	0xfffffffe
	.align		4
        /*0018*/ 	.word	0x00000000
	.align		4
        /*001c*/ 	.word	0xfffffffd
	.align		4
        /*0020*/ 	.word	0x00000000
	.align		4
        /*0024*/ 	.word	0xfffffffc


//--------------------- .nv.constant4             --------------------------
	.section	.nv.constant4,"a",@progbits
	.align	8
	.align		8
.nv.constant4:
        /*0000*/ 	.dword	vprintf
	.align		8
        /*0008*/ 	.dword	$str


//--------------------- .text._Z20RedeuceTwoPassKernelPKiPim --------------------------
	.section	.text._Z20RedeuceTwoPassKernelPKiPim,"ax",@progbits
	.align	128
        .global         _Z20RedeuceTwoPassKernelPKiPim
        .type           _Z20RedeuceTwoPassKernelPKiPim,@function
        .size           _Z20RedeuceTwoPassKernelPKiPim,(.L_x_25 - _Z20RedeuceTwoPassKernelPKiPim)
        .other          _Z20RedeuceTwoPassKernelPKiPim,@"STO_CUDA_ENTRY STV_DEFAULT"
_Z20RedeuceTwoPassKernelPKiPim:
.text._Z20RedeuceTwoPassKernelPKiPim:
[----:B------:R-:W0:Y:S01]  /*0000*/  LDC R1, c[0x0][0x37c] ;  /* 0x0000df00ff017b82 */ /* 0x000e220000000800 */
[----:B------:R-:W1:Y:S01]  /*0010*/  S2R R18, SR_TID.X ;  /* 0x0000000000127919 */ /* 0x000e620000002100 */
[----:B------:R-:W2:Y:S01]  /*0020*/  LDCU UR5, c[0x0][0x2fc] ;  /* 0x00005f80ff0577ac */ /* 0x000ea20008000800 */
[----:B0-----:R-:W-:Y:S01]  /*0030*/  VIADD R1, R1, 0xfffffff0 ;  /* 0xfffffff001017836 */ /* 0x001fe20000000000 */
[----:B------:R-:W-:Y:S01]  /*0040*/  BSSY.RECONVERGENT B6, `(.L_x_0) ;  /* 0x0000016000067945 */ /* 0x000fe20003800200 */
[----:B------:R-:W1:Y:S01]  /*0050*/  S2R R19, SR_CTAID.X ;  /* 0x0000000000137919 */ /* 0x000e620000002500 */
[----:B------:R-:W0:Y:S01]  /*0060*/  LDCU UR6, c[0x0][0x360] ;  /* 0x00006c00ff0677ac */ /* 0x000e220008000800 */
[----:B------:R-:W3:Y:S01]  /*0070*/  LDCU UR4, c[0x0][0x2f8] ;  /* 0x00005f00ff0477ac */ /* 0x000ee20008000800 */
[----:B------:R-:W4:Y:S01]  /*0080*/  LDCU.64 UR36, c[0x0][0x380] ;  /* 0x00007000ff2477ac */ /* 0x000f220008000a00 */
[----:B0-----:R-:W-:Y:S01]  /*0090*/  IMAD.U32 R17, RZ, RZ, UR6 ;  /* 0x00000006ff117e24 */ /* 0x001fe2000f8e00ff */
[----:B---3--:R-:W-:-:S05]  /*00a0*/  IADD3 R6, P1, PT, R1, UR4, RZ ;  /* 0x0000000401067c10 */ /* 0x008fca000ff3e0ff */
[----:B--2---:R-:W-:Y:S02]  /*00b0*/  IMAD.X R7, RZ, RZ, UR5, P1 ;  /* 0x00000005ff077e24 */ /* 0x004fe400088e06ff */
[----:B-1----:R-:W-:-:S05]  /*00c0*/  IMAD R23, R19, UR6, R18 ;  /* 0x0000000613177c24 */ /* 0x002fca000f8e0212 */
[----:B------:R-:W-:-:S13]  /*00d0*/  ISETP.NE.AND P0, PT, R23, RZ, PT ;  /* 0x000000ff1700720c */ /* 0x000fda0003f05270 */
[----:B----4-:R-:W-:Y:S05]  /*00e0*/  @P0 BRA `(.L_x_1) ;  /* 0x00000000002c0947 */ /* 0x010fea0003800000 */
[----:B------:R-:W0:Y:S01]  /*00f0*/  LDC R16, c[0x0][0x370] ;  /* 0x0000dc00ff107b82 */ /* 0x000e220000000800 */
[----:B------:R-:W-:Y:S01]  /*0100*/  MOV R2, 0x0 ;  /* 0x0000000000027802 */ /* 0x000fe20000000f00 */
[----:B------:R-:W1:Y:S06]  /*0110*/  LDCU.64 UR4, c[0x4][0x8] ;  /* 0x01000100ff0477ac */ /* 0x000e6c0008000a00 */
[----:B------:R-:W2:Y:S01]  /*0120*/  LDC.64 R2, c[0x4][R2] ;  /* 0x0100000002027b82 */ /* 0x000ea20000000a00 */
[----:B-1----:R-:W-:Y:S02]  /*0130*/  IMAD.U32 R4, RZ, RZ, UR4 ;  /* 0x00000004ff047e24 */ /* 0x002fe4000f8e00ff */
[----:B------:R-:W-:-:S02]  /*0140*/  IMAD.U32 R5, RZ, RZ, UR5 ;  /* 0x00000005ff057e24 */ /* 0x000fc4000f8e00ff */
[----:B0-----:R-:W-:Y:S01]  /*0150*/  IMAD R0, R17, R16, RZ ;  /* 0x0000001011007224 */ /* 0x001fe200078e02ff */
[----:B------:R0:W-:Y:S04]  /*0160*/  STL.64 [R1], R16 ;  /* 0x0000001001007387 */ /* 0x0001e80000100a00 */
[----:B------:R0:W-:Y:S02]  /*0170*/  STL [R1+0x8], R0 ;  /* 0x0000080001007387 */ /* 0x0001e40000100800 */
[----:B------:R-:W-:-:S07]  /*0180*/  LEPC R20, `(.L_x_1) ;  /* 0x000000001014794e */ /* 0x000fce0000000000 */
[----:B0-2---:R-:W-:Y:S05]  /*0190*/  CALL.ABS.NOINC R2 ;  /* 0x0000000002007343 */ /* 0x005fea0003c00000 */
.L_x_1:
[----:B------:R-:W-:Y:S05]  /*01a0*/  BSYNC.RECONVERGENT B6 ;  /* 0x0000000000067941 */ /* 0x000fea0003800200 */
.L_x_0:
[----:B------:R-:W0:Y:S01]  /*01b0*/  LDC.64 R8, c[0x0][0x390] ;  /* 0x0000e400ff087b82 */ /* 0x000e220000000a00 */
[----:B------:R-:W-:Y:S01]  /*01c0*/  SHF.R.S32.HI R2, RZ, 0x1f, R23 ;  /* 0x0000001fff027819 */ /* 0x000fe20000011417 */
[----:B------:R-:W-:Y:S01]  /*01d0*/  BSSY.RECONVERGENT B0, `(.L_x_2) ;  /* 0x0000015000007945 */ /* 0x000fe20003800200 */
[----:B------:R-:W-:-:S05]  /*01e0*/  IMAD.MOV.U32 R0, RZ, RZ, RZ ;  /* 0x000000ffff007224 */ /* 0x000fca00078e00ff */
[----:B------:R-:W1:Y:S01]  /*01f0*/  LDC.64 R6, c[0x0][0x358] ;  /* 0x0000d600ff067b82 */ /* 0x000e620000000a00 */
[----:B0-----:R-:W-:-:S04]  /*0200*/  ISETP.GE.U32.AND P0, PT, R23, R8, PT ;  /* 0x000000081700720c */ /* 0x001fc80003f06070 */
[----:B------:R-:W-:-:S13]  /*0210*/  ISETP.GE.U32.AND.EX P0, PT, R2, R9, PT, P0 ;  /* 0x000000090200720c */ /* 0x000fda0003f06100 */
[----:B-1----:R-:W-:Y:S05]  /*0220*/  @P0 BRA `(.L_x_3) ;  /* 0x00000000003c0947 */ /* 0x002fea0003800000 */
[----:B------:R-:W0:Y:S01]  /*0230*/  LDCU UR4, c[0x0][0x370] ;  /* 0x00006e00ff0477ac */ /* 0x000e220008000800 */
[----:B------:R-:W-:Y:S02]  /*0240*/  IMAD.MOV.U32 R4, RZ, RZ, R2 ;  /* 0x000000ffff047224 */ /* 0x000fe400078e0002 */
[----:B------:R-:W-:Y:S02]  /*0250*/  IMAD.MOV.U32 R0, RZ, RZ, RZ ;  /* 0x000000ffff007224 */ /* 0x000fe400078e00ff */
[----:B0-----:R-:W-:-:S07]  /*0260*/  IMAD R10, R17, UR4, RZ ;  /* 0x00000004110a7c24 */ /* 0x001fce000f8e02ff */
.L_x_4:
[----:B------:R-:W-:Y:S02]  /*0270*/  R2UR UR4, R6 ;  /* 0x00000000060472ca */ /* 0x000fe400000e0000 */
[----:B------:R-:W-:Y:S02]  /*0280*/  R2UR UR5, R7 ;  /* 0x00000000070572ca */ /* 0x000fe400000e0000 */
[----:B------:R-:W-:-:S04]  /*0290*/  LEA R2, P0, R23, UR36, 0x2 ;  /* 0x0000002417027c11 */ /* 0x000fc8000f8010ff */
[----:B------:R-:W-:-:S07]  /*02a0*/  LEA.HI.X R3, R23, UR37, R4, 0x2, P0 ;  /* 0x0000002517037c11 */ /* 0x000fce00080f1404 */
[----:B------:R-:W2:Y:S01]  /*02b0*/  LDG.E R3, desc[UR4][R2.64] ;  /* 0x0000000402037981 */ /* 0x000ea2000c1e1900 */
[----:B------:R-:W-:-:S05]  /*02c0*/  IMAD.IADD R23, R10, 0x1, R23 ;  /* 0x000000010a177824 */ /* 0x000fca00078e0217 */
[----:B------:R-:W-:Y:S02]  /*02d0*/  ISETP.GE.U32.AND P0, PT, R23, R8, PT ;  /* 0x000000081700720c */ /* 0x000fe40003f06070 */
[----:B------:R-:W-:-:S04]  /*02e0*/  SHF.R.S32.HI R4, RZ, 0x1f, R23 ;  /* 0x0000001fff047819 */ /* 0x000fc80000011417 */
[----:B------:R-:W-:Y:S01]  /*02f0*/  ISETP.GE.U32.AND.EX P0, PT, R4, R9, PT, P0 ;  /* 0x000000090400720c */ /* 0x000fe20003f06100 */
[----:B--2---:R-:W-:-:S12]  /*0300*/  IMAD.IADD R0, R3, 0x1, R0 ;  /* 0x0000000103007824 */ /* 0x004fd800078e0200 */
[----:B------:R-:W-:Y:S05]  /*0310*/  @!P0 BRA `(.L_x_4) ;  /* 0xfffffffc00d48947 */ /* 0x000fea000383ffff */
.L_x_3:
[----:B------:R-:W-:Y:S05]  /*0320*/  BSYNC.RECONVERGENT B0 ;  /* 0x0000000000007941 */ /* 0x000fea0003800200 */
.L_x_2:
[----:B------:R-:W0:Y:S01]  /*0330*/  S2UR UR5, SR_CgaCtaId ;  /* 0x00000000000579c3 */ /* 0x000e220000008800 */
[----:B------:R-:W-:Y:S01]  /*0340*/  UMOV UR4, 0x400 ;  /* 0x0000040000047882 */ /* 0x000fe20000000000 */
[----:B------:R-:W-:Y:S02]  /*0350*/  ISETP.GE.U32.AND P1, PT, R17, 0x2, PT ;  /* 0x000000021100780c */ /* 0x000fe40003f26070 */
[----:B------:R-:W-:Y:S01]  /*0360*/  ISETP.NE.AND P0, PT, R18, RZ, PT ;  /* 0x000000ff1200720c */ /* 0x000fe20003f05270 */
[----:B0-----:R-:W-:-:S06]  /*0370*/  ULEA UR4, UR5, UR4, 0x18 ;  /* 0x0000000405047291 */ /* 0x001fcc000f8ec0ff */
[----:B------:R-:W-:Y:S01]  /*0380*/  LEA R3, R18, UR4, 0x2 ;  /* 0x0000000412037c11 */ /* 0x000fe2000f8e10ff */
[----:B------:R-:W-:Y:S05]  /*0390*/  WARPSYNC.ALL ;  /* 0x0000000000007948 */ /* 0x000fea0003800000 */
[----:B------:R0:W-:Y:S01]  /*03a0*/  STS [R3], R0 ;  /* 0x0000000003007388 */ /* 0x0001e20000000800 */
[----:B------:R-:W-:Y:S06]  /*03b0*/  BAR.SYNC.DEFER_BLOCKING 0x0 ;  /* 0x0000000000007b1d */ /* 0x000fec0000010000 */
[----:B------:R-:W-:Y:S05]  /*03c0*/  @!P1 BRA `(.L_x_5) ;  /* 0x00000000002c9947 */ /* 0x000fea0003800000 */
.L_x_6:
[----:B------:R-:W-:-:S04]  /*03d0*/  SHF.R.U32.HI R4, RZ, 0x1, R17 ;  /* 0x00000001ff047819 */ /* 0x000fc80000011611 */
[----:B------:R-:W-:-:S13]  /*03e0*/  ISETP.GE.U32.AND P1, PT, R18, R4, PT ;  /* 0x000000041200720c */ /* 0x000fda0003f26070 */
[----:B0-----:R-:W-:Y:S01]  /*03f0*/  @!P1 IMAD R0, R4, 0x4, R3 ;  /* 0x0000000404009824 */ /* 0x001fe200078e0203 */
[----:B------:R-:W-:Y:S05]  /*0400*/  @!P1 LDS R5, [R3] ;  /* 0x0000000003059984 */ /* 0x000fea0000000800 */
[----:B------:R-:W0:Y:S02]  /*0410*/  @!P1 LDS R0, [R0] ;  /* 0x0000000000009984 */ /* 0x000e240000000800 */
[----:B0-----:R-:W-:-:S05]  /*0420*/  @!P1 IMAD.IADD R2, R0, 0x1, R5 ;  /* 0x0000000100029824 */ /* 0x001fca00078e0205 */
[----:B------:R1:W-:Y:S01]  /*0430*/  @!P1 STS [R3], R2 ;  /* 0x0000000203009388 */ /* 0x0003e20000000800 */
[----:B------:R-:W-:Y:S01]  /*0440*/  BAR.SYNC.DEFER_BLOCKING 0x0 ;  /* 0x0000000000007b1d */ /* 0x000fe20000010000 */
[----:B------:R-:W-:Y:S01]  /*0450*/  ISETP.GT.U32.AND P1, PT, R17, 0x3, PT ;  /* 0x000000031100780c */ /* 0x000fe20003f24070 */
[----:B------:R-:W-:-:S12]  /*0460*/  IMAD.MOV.U32 R17, RZ, RZ, R4 ;  /* 0x000000ffff117224 */ /* 0x000fd800078e0004 */
[----:B-1----:R-:W-:Y:S05]  /*0470*/  @P1 BRA `(.L_x_6) ;  /* 0xfffffffc00d41947 */ /* 0x002fea000383ffff */
.L_x_5:
[----:B------:R-:W-:Y:S05]  /*0480*/  @P0 EXIT ;  /* 0x000000000000094d */ /* 0x000fea0003800000 */
[----:B------:R-:W1:Y:S01]  /*0490*/  S2UR UR5, SR_CgaCtaId ;  /* 0x00000000000579c3 */ /* 0x000e620000008800 */
[----:B------:R-:W-:-:S07]  /*04a0*/  UMOV UR4, 0x400 ;  /* 0x0000040000047882 */ /* 0x000fce0000000000 */
[----:B0-----:R-:W0:Y:S01]  /*04b0*/  LDC.64 R2, c[0x0][0x388] ;  /* 0x0000e200ff027b82 */ /* 0x001e220000000a00 */
[----:B-1----:R-:W-:Y:S01]  /*04c0*/  ULEA UR4, UR5, UR4, 0x18 ;  /* 0x0000000405047291 */ /* 0x002fe2000f8ec0ff */
[----:B------:R-:W-:Y:S01]  /*04d0*/  R2UR UR5, R7 ;  /* 0x00000000070572ca */ /* 0x000fe200000e0000 */
[----:B0-----:R-:W-:-:S07]  /*04e0*/  IMAD.WIDE.U32 R2, R19, 0x4, R2 ;  /* 0x0000000413027825 */ /* 0x001fce00078e0002 */
[----:B------:R-:W0:Y:S01]  /*04f0*/  LDS R5, [UR4] ;  /* 0x00000004ff057984 */ /* 0x000e220008000800 */
[----:B------:R-:W-:-:S13]  /*0500*/  R2UR UR4, R6 ;  /* 0x00000000060472ca */ /* 0x000fda00000e0000 */
[----:B0-----:R-:W-:Y:S01]  /*0510*/  STG.E desc[UR4][R2.64], R5 ;  /* 0x0000000502007986 */ /* 0x001fe2000c101904 */
[----:B------:R-:W-:Y:S05]  /*0520*/  EXIT ;  /* 0x000000000000794d */ /* 0x000fea0003800000 */
.L_x_7:
[----:B------:R-:W-:-:S00]  /*0530*/  BRA `(.L_x_7) ;  /* 0xfffffffc00fc7947 */ /* 0x000fc0000383ffff */
[----:B------:R-:W-:-:S00]  /*0540*/  NOP ;  /* 0x0000000000007918 */ /* 0x000fc00000000000 */
        /* <DEDUP_REMOVED lines=11> */
.L_x_25:


//--------------------- .text._Z7Reduce4PKiPim    --------------------------
	.section	.text._Z7Reduce4PKiPim,"ax",@progbits
	.align	128
        .global         _Z7Reduce4PKiPim
        .type           _Z7Reduce4PKiPim,@function
        .size           _Z7Reduce4PKiPim,(.L_x_26 - _Z7Reduce4PKiPim)
        .other          _Z7Reduce4PKiPim,@"STO_CUDA_ENTRY STV_DEFAULT"
_Z7Reduce4PKiPim:
.text._Z7Reduce4PKiPim:
[----:B------:R-:W-:Y:S01]  /*0000*/  LDC R1, c[0x0][0x37c] ;  /* 0x0000df00ff017b82 */ /* 0x000fe20000000800 */
[----:B------:R-:W0:Y:S07]  /*0010*/  S2R R3, SR_TID.X ;  /* 0x0000000000037919 */ /* 0x000e2e0000002100 */
[----:B------:R-:W1:Y:S01]  /*0020*/  S2UR UR5, SR_CgaCtaId ;  /* 0x00000000000579c3 */ /* 0x000e620000008800 */
[----:B------:R-:W2:Y:S01]  /*0030*/  LDCU.64 UR8, c[0x0][0x390] ;  /* 0x00007200ff0877ac */ /* 0x000ea20008000a00 */
[----:B------:R-:W-:Y:S01]  /*0040*/  BSSY.RECONVERGENT B0, `(.L_x_8) ;  /* 0x0000028000007945 */ /* 0x000fe20003800200 */
[----:B------:R-:W-:-:S05]  /*0050*/  UMOV UR4, 0x400 ;  /* 0x0000040000047882 */ /* 0x000fca0000000000 */
[----:B------:R-:W3:Y:S08]  /*0060*/  LDC R10, c[0x0][0x360] ;  /* 0x0000d800ff0a7b82 */ /* 0x000ef00000000800 */
[----:B------:R-:W4:Y:S01]  /*0070*/  S2UR UR6, SR_CTAID.X ;  /* 0x00000000000679c3 */ /* 0x000f220000002500 */
[----:B-1----:R-:W-:-:S06]  /*0080*/  ULEA UR4, UR5, UR4, 0x18 ;  /* 0x0000000405047291 */ /* 0x002fcc000f8ec0ff */
[----:B0-----:R-:W-:Y:S01]  /*0090*/  LEA R8, R3, UR4, 0x2 ;  /* 0x0000000403087c11 */ /* 0x001fe2000f8e10ff */
[----:B---3--:R-:W-:-:S04]  /*00a0*/  IMAD.SHL.U32 R0, R10, 0x2, RZ ;  /* 0x000000020a007824 */ /* 0x008fc800078e00ff */
[----:B------:R0:W-:Y:S01]  /*00b0*/  STS [R8], RZ ;  /* 0x000000ff08007388 */ /* 0x0001e20000000800 */
[----:B----4-:R-:W-:Y:S01]  /*00c0*/  IMAD R4, R0, UR6, R3 ;  /* 0x0000000600047c24 */ /* 0x010fe2000f8e0203 */
[----:B------:R-:W1:Y:S04]  /*00d0*/  LDCU.64 UR6, c[0x0][0x380] ;  /* 0x00007000ff0677ac */ /* 0x000e680008000a00 */
[----:B--2---:R-:W-:-:S04]  /*00e0*/  ISETP.GE.U32.AND P0, PT, R4, UR8, PT ;  /* 0x0000000804007c0c */ /* 0x004fc8000bf06070 */
[----:B------:R-:W-:-:S13]  /*00f0*/  ISETP.GE.U32.AND.EX P0, PT, RZ, UR9, PT, P0 ;  /* 0x00000009ff007c0c */ /* 0x000fda000bf06100 */
[----:B01----:R-:W-:Y:S05]  /*0100*/  @P0 BRA `(.L_x_9) ;  /* 0x00000000006c0947 */ /* 0x003fea0003800000 */
[----:B------:R-:W0:Y:S01]  /*0110*/  LDC.64 R12, c[0x0][0x358] ;  /* 0x0000d600ff0c7b82 */ /* 0x000e220000000a00 */
[----:B------:R-:W1:Y:S01]  /*0120*/  LDCU UR4, c[0x0][0x370] ;  /* 0x00006e00ff0477ac */ /* 0x000e620008000800 */
[----:B------:R-:W-:Y:S01]  /*0130*/  BSSY.RECONVERGENT B1, `(.L_x_10) ;  /* 0x0000017000017945 */ /* 0x000fe20003800200 */
[--C-:B------:R-:W-:Y:S02]  /*0140*/  IMAD.MOV.U32 R9, RZ, RZ, R4.reuse ;  /* 0x000000ffff097224 */ /* 0x100fe400078e0004 */
[----:B------:R-:W-:Y:S02]  /*0150*/  IMAD.MOV.U32 R14, RZ, RZ, R4 ;  /* 0x000000ffff0e7224 */ /* 0x000fe400078e0004 */
[----:B------:R-:W-:Y:S01]  /*0160*/  IMAD.MOV.U32 R15, RZ, RZ, RZ ;  /* 0x000000ffff0f7224 */ /* 0x000fe200078e00ff */
[----:B------:R-:W2:Y:S01]  /*0170*/  LDC.64 R2, c[0x0][0x380] ;  /* 0x0000e000ff027b82 */ /* 0x000ea20000000a00 */
[----:B------:R-:W-:Y:S02]  /*0180*/  IMAD.MOV.U32 R11, RZ, RZ, RZ ;  /* 0x000000ffff0b7224 */ /* 0x000fe400078e00ff */
[----:B-1----:R-:W-:-:S07]  /*0190*/  IMAD R0, R0, UR4, RZ ;  /* 0x0000000400007c24 */ /* 0x002fce000f8e02ff */
.L_x_11:
[----:B0-----:R-:W-:Y:S01]  /*01a0*/  R2UR UR10, R12 ;  /* 0x000000000c0a72ca */ /* 0x001fe200000e0000 */
[----:B------:R-:W-:Y:S01]  /*01b0*/  IMAD.IADD R5, R10, 0x1, R9 ;  /* 0x000000010a057824 */ /* 0x000fe200078e0209 */
[----:B------:R-:W-:Y:S02]  /*01c0*/  R2UR UR11, R13 ;  /* 0x000000000d0b72ca */ /* 0x000fe400000e0000 */
[----:B------:R-:W-:Y:S01]  /*01d0*/  R2UR UR4, R12 ;  /* 0x000000000c0472ca */ /* 0x000fe200000e0000 */
[----:B--2---:R-:W-:Y:S01]  /*01e0*/  IMAD.WIDE.U32 R4, R5, 0x4, R2 ;  /* 0x0000000405047825 */ /* 0x004fe200078e0002 */
[----:B------:R-:W-:Y:S02]  /*01f0*/  R2UR UR5, R13 ;  /* 0x000000000d0572ca */ /* 0x000fe400000e0000 */
[----:B------:R-:W-:-:S04]  /*0200*/  LEA R6, P0, R14, UR6, 0x2 ;  /* 0x000000060e067c11 */ /* 0x000fc8000f8010ff */
[----:B------:R-:W-:-:S03]  /*0210*/  LEA.HI.X R7, R14, UR7, R15, 0x2, P0 ;  /* 0x000000070e077c11 */ /* 0x000fc600080f140f */
[----:B------:R-:W2:Y:S04]  /*0220*/  LDG.E R4, desc[UR10][R4.64] ;  /* 0x0000000a04047981 */ /* 0x000ea8000c1e1900 */
[----:B------:R-:W2:Y:S01]  /*0230*/  LDG.E R6, desc[UR4][R6.64] ;  /* 0x0000000406067981 */ /* 0x000ea2000c1e1900 */
[----:B------:R-:W-:-:S04]  /*0240*/  IMAD.IADD R14, R0, 0x1, R9 ;  /* 0x00000001000e7824 */ /* 0x000fc800078e0209 */
[----:B------:R-:W-:Y:S01]  /*0250*/  IMAD.MOV.U32 R9, RZ, RZ, R14 ;  /* 0x000000ffff097224 */ /* 0x000fe200078e000e */
[----:B------:R-:W-:-:S04]  /*0260*/  ISETP.GE.U32.AND P0, PT, R14, UR8, PT ;  /* 0x000000080e007c0c */ /* 0x000fc8000bf06070 */
[----:B------:R-:W-:Y:S02]  /*0270*/  ISETP.GE.U32.AND.EX P0, PT, RZ, UR9, PT, P0 ;  /* 0x00000009ff007c0c */ /* 0x000fe4000bf06100 */
[----:B--2---:R-:W-:-:S11]  /*0280*/  IADD3 R11, PT, PT, R11, R4, R6 ;  /* 0x000000040b0b7210 */ /* 0x004fd60007ffe006 */
[----:B------:R-:W-:Y:S05]  /*0290*/  @!P0 BRA `(.L_x_11) ;  /* 0xfffffffc00c08947 */ /* 0x000fea000383ffff */
[----:B------:R-:W-:Y:S05]  /*02a0*/  BSYNC.RECONVERGENT B1 ;  /* 0x0000000000017941 */ /* 0x000fea0003800200 */
.L_x_10:
[----:B------:R0:W-:Y:S02]  /*02b0*/  STS [R8], R11 ;  /* 0x0000000b08007388 */ /* 0x0001e40000000800 */
.L_x_9:
[----:B------:R-:W-:Y:S05]  /*02c0*/  BSYNC.RECONVERGENT B0 ;  /* 0x0000000000007941 */ /* 0x000fea0003800200 */
.L_x_8:
[----:B------:R-:W-:Y:S06]  /*02d0*/  BAR.SYNC.DEFER_BLOCKING 0x0 ;  /* 0x0000000000007b1d */ /* 0x000fec0000010000 */
[----:B------:R-:W-:Y:S05]  /*02e0*/  EXIT ;  /* 0x000000000000794d */ /* 0x000fea0003800000 */
.L_x_12:
        /* <DEDUP_REMOVED lines=9> */
.L_x_26:


//--------------------- .text._Z7Reduce3PKiPim    --------------------------
	.section	.text._Z7Reduce3PKiPim,"ax",@progbits
	.align	128
        .global         _Z7Reduce3PKiPim
        .type           _Z7Reduce3PKiPim,@function
        .size           _Z7Reduce3PKiPim,(.L_x_27 - _Z7Reduce3PKiPim)
        .other          _Z7Reduce3PKiPim,@"STO_CUDA_ENTRY STV_DEFAULT"
_Z7Reduce3PKiPim:
.text._Z7Reduce3PKiPim:
[----:B------:R-:W-:Y:S01]  /*0000*/  LDC R1, c[0x0][0x37c] ;  /* 0x0000df00ff017b82 */ /* 0x000fe20000000800 */
[----:B------:R-:W0:Y:S07]  /*0010*/  S2R R9, SR_TID.X ;  /* 0x0000000000097919 */ /* 0x000e2e0000002100 */
[----:B------:R-:W0:Y:S01]  /*0020*/  LDC.64 R2, c[0x0][0x380] ;  /* 0x0000e000ff027b82 */ /* 0x000e220000000a00 */
[----:B------:R-:W1:Y:S07]  /*0030*/  LDCU.64 UR6, c[0x0][0x358] ;  /* 0x00006b00ff0677ac */ /* 0x000e6e0008000a00 */
[----:B------:R-:W2:Y:S01]  /*0040*/  LDC R11, c[0x0][0x360] ;  /* 0x0000d800ff0b7b82 */ /* 0x000ea20000000800 */
[----:B0-----:R-:W-:-:S04]  /*0050*/  IMAD.WIDE.U32 R2, R9, 0x4, R2 ;  /* 0x0000000409027825 */ /* 0x001fc800078e0002 */
[C---:B--2---:R-:W-:Y:S02]  /*0060*/  IMAD.WIDE R4, R11.reuse, 0x4, R2 ;  /* 0x000000040b047825 */ /* 0x044fe400078e0202 */
[----:B-1----:R-:W2:Y:S04]  /*0070*/  LDG.E R2, desc[UR6][R2.64] ;  /* 0x0000000602027981 */ /* 0x002ea8000c1e1900 */
[----:B------:R-:W2:Y:S01]  /*0080*/  LDG.E R5, desc[UR6][R4.64] ;  /* 0x0000000604057981 */ /* 0x000ea2000c1e1900 */
[----:B------:R-:W0:Y:S01]  /*0090*/  S2UR UR5, SR_CgaCtaId ;  /* 0x00000000000579c3 */ /* 0x000e220000008800 */
[----:B------:R-:W-:Y:S01]  /*00a0*/  UMOV UR4, 0x400 ;  /* 0x0000040000047882 */ /* 0x000fe20000000000 */
[----:B------:R-:W-:Y:S02]  /*00b0*/  ISETP.GE.U32.AND P1, PT, R11, 0x2, PT ;  /* 0x000000020b00780c */ /* 0x000fe40003f26070 */
[----:B------:R-:W-:Y:S01]  /*00c0*/  ISETP.NE.AND P0, PT, R9, RZ, PT ;  /* 0x000000ff0900720c */ /* 0x000fe20003f05270 */
[----:B0-----:R-:W-:-:S06]  /*00d0*/  ULEA UR4, UR5, UR4, 0x18 ;  /* 0x0000000405047291 */ /* 0x001fcc000f8ec0ff */
[----:B------:R-:W-:Y:S01]  /*00e0*/  LEA R7, R9, UR4, 0x2 ;  /* 0x0000000409077c11 */ /* 0x000fe2000f8e10ff */
[----:B--2---:R-:W-:-:S05]  /*00f0*/  IMAD.IADD R0, R2, 0x1, R5 ;  /* 0x0000000102007824 */ /* 0x004fca00078e0205 */
[----:B------:R0:W-:Y:S01]  /*0100*/  STS [R7], R0 ;  /* 0x0000000007007388 */ /* 0x0001e20000000800 */
[----:B------:R-:W-:Y:S06]  /*0110*/  BAR.SYNC.DEFER_BLOCKING 0x0 ;  /* 0x0000000000007b1d */ /* 0x000fec0000010000 */
[----:B------:R-:W-:Y:S05]  /*0120*/  @!P1 BRA `(.L_x_13) ;  /* 0x0000000000309947 */ /* 0x000fea0003800000 */
[----:B0-----:R-:W-:-:S07]  /*0130*/  IMAD.MOV.U32 R0, RZ, RZ, R11 ;  /* 0x000000ffff007224 */ /* 0x001fce00078e000b */
.L_x_14:
[----:B------:R-:W-:-:S04]  /*0140*/  SHF.R.U32.HI R6, RZ, 0x1, R0 ;  /* 0x00000001ff067819 */ /* 0x000fc80000011600 */
[----:B------:R-:W-:-:S13]  /*0150*/  ISETP.GE.U32.AND P1, PT, R9, R6, PT ;  /* 0x000000060900720c */ /* 0x000fda0003f26070 */
[----:B------:R-:W-:Y:S01]  /*0160*/  @!P1 LEA R2, R6, R7, 0x2 ;  /* 0x0000000706029211 */ /* 0x000fe200078e10ff */
[----:B------:R-:W-:Y:S05]  /*0170*/  @!P1 LDS R3, [R7] ;  /* 0x0000000007039984 */ /* 0x000fea0000000800 */
[----:B------:R-:W0:Y:S02]  /*0180*/  @!P1 LDS R2, [R2] ;  /* 0x0000000002029984 */ /* 0x000e240000000800 */
[----:B0-----:R-:W-:-:S05]  /*0190*/  @!P1 IMAD.IADD R4, R2, 0x1, R3 ;  /* 0x0000000102049824 */ /* 0x001fca00078e0203 */
[----:B------:R1:W-:Y:S01]  /*01a0*/  @!P1 STS [R7], R4 ;  /* 0x0000000407009388 */ /* 0x0003e20000000800 */
[----:B------:R-:W-:Y:S01]  /*01b0*/  BAR.SYNC.DEFER_BLOCKING 0x0 ;  /* 0x0000000000007b1d */ /* 0x000fe20000010000 */
[----:B------:R-:W-:Y:S02]  /*01c0*/  ISETP.GT.U32.AND P1, PT, R0, 0x3, PT ;  /* 0x000000030000780c */ /* 0x000fe40003f24070 */
[----:B------:R-:W-:-:S11]  /*01d0*/  MOV R0, R6 ;  /* 0x0000000600007202 */ /* 0x000fd60000000f00 */
[----:B-1----:R-:W-:Y:S05]  /*01e0*/  @P1 BRA `(.L_x_14) ;  /* 0xfffffffc00d41947 */ /* 0x002fea000383ffff */
.L_x_13:
[----:B------:R-:W-:Y:S05]  /*01f0*/  @P0 EXIT ;  /* 0x000000000000094d */ /* 0x000fea0003800000 */
[----:B------:R-:W1:Y:S01]  /*0200*/  S2UR UR5, SR_CgaCtaId ;  /* 0x00000000000579c3 */ /* 0x000e620000008800 */
[----:B------:R-:W-:Y:S01]  /*0210*/  UMOV UR4, 0x400 ;  /* 0x0000040000047882 */ /* 0x000fe20000000000 */
[----:B0-----:R-:W0:Y:S06]  /*0220*/  S2R R7, SR_CTAID.X ;  /* 0x0000000000077919 */ /* 0x001e2c0000002500 */
[----:B------:R-:W0:Y:S01]  /*0230*/  LDC.64 R2, c[0x0][0x388] ;  /* 0x0000e200ff027b82 */ /* 0x000e220000000a00 */
[----:B-1----:R-:W-:-:S09]  /*0240*/  ULEA UR4, UR5, UR4, 0x18 ;  /* 0x0000000405047291 */ /* 0x002fd2000f8ec0ff */
[----:B------:R-:W1:Y:S01]  /*0250*/  LDS R5, [UR4] ;  /* 0x00000004ff057984 */ /* 0x000e620008000800 */
[----:B0-----:R-:W-:-:S05]  /*0260*/  IMAD.WIDE.U32 R2, R7, 0x4, R2 ;  /* 0x0000000407027825 */ /* 0x001fca00078e0002 */
[----:B-1----:R-:W-:Y:S01]  /*0270*/  STG.E desc[UR6][R2.64], R5 ;  /* 0x0000000502007986 */ /* 0x002fe2000c101906 */
[----:B------:R-:W-:Y:S05]  /*0280*/  EXIT ;  /* 0x000000000000794d */ /* 0x000fea0003800000 */
.L_x_15:
        /* <DEDUP_REMOVED lines=15> */
.L_x_27:


//--------------------- .text._Z7Reduce2PKiPim    --------------------------
	.section	.text._Z7Reduce2PKiPim,"ax",@progbits
	.align	128
        .global         _Z7Reduce2PKiPim
        .type           _Z7Reduce2PKiPim,@function
        .size           _Z7Reduce2PKiPim,(.L_x_28 - _Z7Reduce2PKiPim)
        .other          _Z7Reduce2PKiPim,@"STO_CUDA_ENTRY STV_DEFAULT"
_Z7Reduce2PKiPim:
.text._Z7Reduce2PKiPim:
[----:B------:R-:W-:Y:S01]  /*0000*/  LDC R1, c[0x0][0x37c] ;  /* 0x0000df00ff017b82 */ /* 0x000fe20000000800 */
[----:B------:R-:W0:Y:S01]  /*0010*/  S2R R6, SR_TID.X ;  /* 0x0000000000067919 */ /* 0x000e220000002100 */
[----:B------:R-:W0:Y:S01]  /*0020*/  LDCU UR8, c[0x0][0x360] ;  /* 0x00006c00ff0877ac */ /* 0x000e220008000800 */
[----:B------:R-:W-:Y:S01]  /*0030*/  IMAD.MOV.U32 R4, RZ, RZ, RZ ;  /* 0x000000ffff047224 */ /* 0x000fe200078e00ff */
[----:B------:R-:W0:Y:S01]  /*0040*/  S2R R7, SR_CTAID.X ;  /* 0x0000000000077919 */ /* 0x000e220000002500 */
[----:B------:R-:W1:Y:S01]  /*0050*/  LDCU.64 UR4, c[0x0][0x390] ;  /* 0x00007200ff0477ac */ /* 0x000e620008000a00 */
[----:B------:R-:W2:Y:S01]  /*0060*/  LDCU.64 UR6, c[0x0][0x358] ;  /* 0x00006b00ff0677ac */ /* 0x000ea20008000a00 */
[----:B0-----:R-:W-:-:S05]  /*0070*/  IMAD R0, R7, UR8, R6 ;  /* 0x0000000807007c24 */ /* 0x001fca000f8e0206 */
[----:B-1----:R-:W-:-:S04]  /*0080*/  ISETP.GE.U32.AND P0, PT, R0, UR4, PT ;  /* 0x0000000400007c0c */ /* 0x002fc8000bf06070 */
[----:B------:R-:W-:-:S13]  /*0090*/  ISETP.GE.U32.AND.EX P0, PT, RZ, UR5, PT, P0 ;  /* 0x00000005ff007c0c */ /* 0x000fda000bf06100 */
[----:B------:R-:W0:Y:S02]  /*00a0*/  @!P0 LDC.64 R2, c[0x0][0x380] ;  /* 0x0000e000ff028b82 */ /* 0x000e240000000a00 */
[----:B0-----:R-:W-:-:S04]  /*00b0*/  @!P0 LEA R2, P1, R0, R2, 0x2 ;  /* 0x0000000200028211 */ /* 0x001fc800078210ff */
[----:B------:R-:W-:-:S05]  /*00c0*/  @!P0 LEA.HI.X R3, R0, R3, RZ, 0x2, P1 ;  /* 0x0000000300038211 */ /* 0x000fca00008f14ff */
[----:B--2---:R-:W2:Y:S01]  /*00d0*/  @!P0 LDG.E R4, desc[UR6][R2.64] ;  /* 0x0000000602048981 */ /* 0x004ea2000c1e1900 */
[----:B------:R-:W0:Y:S01]  /*00e0*/  S2UR UR5, SR_CgaCtaId ;  /* 0x00000000000579c3 */ /* 0x000e220000008800 */
[----:B------:R-:W-:Y:S01]  /*00f0*/  IMAD.U32 R0, RZ, RZ, UR8 ;  /* 0x00000008ff007e24 */ /* 0x000fe2000f8e00ff */
[----:B------:R-:W-:Y:S01]  /*0100*/  UMOV UR4, 0x400 ;  /* 0x0000040000047882 */ /* 0x000fe20000000000 */
[----:B------:R-:W-:-:S03]  /*0110*/  ISETP.NE.AND P0, PT, R6, RZ, PT ;  /* 0x000000ff0600720c */ /* 0x000fc60003f05270 */
[----:B------:R-:W-:Y:S01]  /*0120*/  ISETP.GE.U32.AND P1, PT, R0, 0x2, PT ;  /* 0x000000020000780c */ /* 0x000fe20003f26070 */
[----:B0-----:R-:W-:-:S06]  /*0130*/  ULEA UR4, UR5, UR4, 0x18 ;  /* 0x0000000405047291 */ /* 0x001fcc000f8ec0ff */
[----:B------:R-:W-:-:S05]  /*0140*/  LEA R5, R6, UR4, 0x2 ;  /* 0x0000000406057c11 */ /* 0x000fca000f8e10ff */
[----:B--2---:R0:W-:Y:S01]  /*0150*/  STS [R5], R4 ;  /* 0x0000000405007388 */ /* 0x0041e20000000800 */
[----:B------:R-:W-:Y:S06]  /*0160*/  BAR.SYNC.DEFER_BLOCKING 0x0 ;  /* 0x0000000000007b1d */ /* 0x000fec0000010000 */
[----:B------:R-:W-:Y:S05]  /*0170*/  @!P1 BRA `(.L_x_16) ;  /* 0x00000000002c9947 */ /* 0x000fea0003800000 */
.L_x_17:
[----:B------:R-:W-:-:S04]  /*0180*/  SHF.R.U32.HI R8, RZ, 0x1, R0 ;  /* 0x00000001ff087819 */ /* 0x000fc80000011600 */
[----:B------:R-:W-:-:S13]  /*0190*/  ISETP.GE.U32.AND P1, PT, R6, R8, PT ;  /* 0x000000080600720c */ /* 0x000fda0003f26070 */
[----:B------:R-:W-:Y:S01]  /*01a0*/  @!P1 IMAD R2, R8, 0x4, R5 ;  /* 0x0000000408029824 */ /* 0x000fe200078e0205 */
        /* <DEDUP_REMOVED lines=8> */
.L_x_16:
[----:B------:R-:W-:Y:S05]  /*0230*/  @P0 EXIT ;  /* 0x000000000000094d */ /* 0x000fea0003800000 */
[----:B------:R-:W1:Y:S01]  /*0240*/  S2UR UR5, SR_CgaCtaId ;  /* 0x00000000000579c3 */ /* 0x000e620000008800 */
[----:B------:R-:W-:-:S07]  /*0250*/  UMOV UR4, 0x400 ;  /* 0x0000040000047882 */ /* 0x000fce0000000000 */
[----:B------:R-:W2:Y:S01]  /*0260*/  LDC.64 R2, c[0x0][0x388] ;  /* 0x0000e200ff027b82 */ /* 0x000ea20000000a00 */
[----:B-1----:R-:W-:Y:S01]  /*0270*/  ULEA UR4, UR5, UR4, 0x18 ;  /* 0x0000000405047291 */ /* 0x002fe2000f8ec0ff */
[----:B--2---:R-:W-:-:S08]  /*0280*/  IMAD.WIDE.U32 R2, R7, 0x4, R2 ;  /* 0x0000000407027825 */ /* 0x004fd000078e0002 */
[----:B0-----:R-:W0:Y:S04]  /*0290*/  LDS R5, [UR4] ;  /* 0x00000004ff057984 */ /* 0x001e280008000800 */
[----:B0-----:R-:W-:Y:S01]  /*02a0*/  STG.E desc[UR6][R2.64], R5 ;  /* 0x0000000502007986 */ /* 0x001fe2000c101906 */
[----:B------:R-:W-:Y:S05]  /*02b0*/  EXIT ;  /* 0x000000000000794d */ /* 0x000fea0003800000 */
.L_x_18:
        /* <DEDUP_REMOVED lines=12> */
.L_x_28:


//--------------------- .text._Z7Reduce1PKiPim    --------------------------
	.section	.text._Z7Reduce1PKiPim,"ax",@progbits
	.align	128
        .global         _Z7Reduce1PKiPim
        .type           _Z7Reduce1PKiPim,@function
        .size           _Z7Reduce1PKiPim,(.L_x_29 - _Z7Reduce1PKiPim)
        .other          _Z7Reduce1PKiPim,@"STO_CUDA_ENTRY STV_DEFAULT"
_Z7Reduce1PKiPim:
.text._Z7Reduce1PKiPim:
[----:B------:R-:W-:Y:S01]  /*0000*/  LDC R1, c[0x0][0x37c] ;  /* 0x0000df00ff017b82 */ /* 0x000fe20000000800 */
[----:B------:R-:W0:Y:S01]  /*0010*/  S2R R4, SR_TID.X ;  /* 0x0000000000047919 */ /* 0x000e220000002100 */
[----:B------:R-:W0:Y:S01]  /*0020*/  LDCU UR8, c[0x0][0x360] ;  /* 0x00006c00ff0877ac */ /* 0x000e220008000800 */
        /* <DEDUP_REMOVED lines=8> */
[----:B------:R-:W-:Y:S01]  /*00b0*/  @!P0 LEA.HI.X R3, R0, R3, RZ, 0x2, P1 ;  /* 0x0000000300038211 */ /* 0x000fe200008f14ff */
[----:B------:R-:W-:-:S06]  /*00c0*/  IMAD.MOV.U32 R0, RZ, RZ, RZ ;  /* 0x000000ffff007224 */ /* 0x000fcc00078e00ff */
[----:B--2---:R-:W2:Y:S01]  /*00d0*/  @!P0 LDG.E R0, desc[UR6][R2.64] ;  /* 0x0000000602008981 */ /* 0x004ea2000c1e1900 */
[----:B------:R-:W0:Y:S01]  /*00e0*/  S2UR UR5, SR_CgaCtaId ;  /* 0x00000000000579c3 */ /* 0x000e220000008800 */
[----:B------:R-:W-:Y:S01]  /*00f0*/  UMOV UR4, 0x400 ;  /* 0x0000040000047882 */ /* 0x000fe20000000000 */
[----:B------:R-:W-:Y:S01]  /*0100*/  UISETP.GE.U32.AND UP0, UPT, UR8, 0x2, UPT ;  /* 0x000000020800788c */ /* 0x000fe2000bf06070 */
[----:B------:R-:W-:Y:S01]  /*0110*/  ISETP.NE.AND P1, PT, R4, RZ, PT ;  /* 0x000000ff0400720c */ /* 0x000fe20003f25270 */
[----:B0-----:R-:W-:-:S06]  /*0120*/  ULEA UR4, UR5, UR4, 0x18 ;  /* 0x0000000405047291 */ /* 0x001fcc000f8ec0ff */
[----:B------:R-:W-:-:S05]  /*0130*/  LEA R5, R4, UR4, 0x2 ;  /* 0x0000000404057c11 */ /* 0x000fca000f8e10ff */
[----:B--2---:R0:W-:Y:S01]  /*0140*/  STS [R5], R0 ;  /* 0x0000000005007388 */ /* 0x0041e20000000800 */
[----:B------:R-:W-:Y:S06]  /*0150*/  BAR.SYNC.DEFER_BLOCKING 0x0 ;  /* 0x0000000000007b1d */ /* 0x000fec0000010000 */
[----:B------:R-:W-:Y:S05]  /*0160*/  BRA.U !UP0, `(.L_x_19) ;  /* 0x00000001083c7547 */ /* 0x000fea000b800000 */
[----:B0-----:R-:W-:Y:S01]  /*0170*/  IMAD.SHL.U32 R0, R4, 0x2, RZ ;  /* 0x0000000204007824 */ /* 0x001fe200078e00ff */
[----:B------:R-:W-:-:S06]  /*0180*/  UMOV UR5, 0x1 ;  /* 0x0000000100057882 */ /* 0x000fcc0000000000 */
.L_x_20:
[----:B-1----:R-:W-:-:S05]  /*0190*/  IMAD R3, R0, UR5, RZ ;  /* 0x0000000500037c24 */ /* 0x002fca000f8e02ff */
[----:B------:R-:W-:-:S13]  /*01a0*/  ISETP.GE.U32.AND P0, PT, R3, UR8, PT ;  /* 0x0000000803007c0c */ /* 0x000fda000bf06070 */
[C---:B------:R-:W-:Y:S01]  /*01b0*/  @!P0 VIADD R2, R3.reuse, UR5 ;  /* 0x0000000503028c36 */ /* 0x040fe20008000000 */
[----:B------:R-:W-:Y:S01]  /*01c0*/  @!P0 LEA R3, R3, UR4, 0x2 ;  /* 0x0000000403038c11 */ /* 0x000fe2000f8e10ff */
[----:B------:R-:W-:-:S03]  /*01d0*/  USHF.L.U32 UR5, UR5, 0x1, URZ ;  /* 0x0000000105057899 */ /* 0x000fc600080006ff */
[----:B------:R-:W-:Y:S01]  /*01e0*/  @!P0 LEA R2, R2, UR4, 0x2 ;  /* 0x0000000402028c11 */ /* 0x000fe2000f8e10ff */
[----:B------:R-:W-:Y:S01]  /*01f0*/  @!P0 LDS R5, [R3] ;  /* 0x0000000003058984 */ /* 0x000fe20000000800 */
[----:B------:R-:W-:-:S04]  /*0200*/  UISETP.GE.U32.AND UP0, UPT, UR5, UR8, UPT ;  /* 0x000000080500728c */ /* 0x000fc8000bf06070 */
[----:B------:R-:W0:Y:S02]  /*0210*/  @!P0 LDS R2, [R2] ;  /* 0x0000000002028984 */ /* 0x000e240000000800 */
[----:B0-----:R-:W-:-:S05]  /*0220*/  @!P0 IMAD.IADD R4, R2, 0x1, R5 ;  /* 0x0000000102048824 */ /* 0x001fca00078e0205 */
[----:B------:R1:W-:Y:S01]  /*0230*/  @!P0 STS [R3], R4 ;  /* 0x0000000403008388 */ /* 0x0003e20000000800 */
[----:B------:R-:W-:Y:S06]  /*0240*/  BAR.SYNC.DEFER_BLOCKING 0x0 ;  /* 0x0000000000007b1d */ /* 0x000fec0000010000 */
[----:B------:R-:W-:Y:S05]  /*0250*/  BRA.U !UP0, `(.L_x_20) ;  /* 0xfffffffd08cc7547 */ /* 0x000fea000b83ffff */
.L_x_19:
[----:B------:R-:W-:Y:S05]  /*0260*/  @P1 EXIT ;  /* 0x000000000000194d */ /* 0x000fea0003800000 */
[----:B------:R-:W2:Y:S01]  /*0270*/  S2UR UR5, SR_CgaCtaId ;  /* 0x00000000000579c3 */ /* 0x000ea20000008800 */
[----:B------:R-:W-:-:S07]  /*0280*/  UMOV UR4, 0x400 ;  /* 0x0000040000047882 */ /* 0x000fce0000000000 */
[----:B-1----:R-:W1:Y:S01]  /*0290*/  LDC.64 R2, c[0x0][0x388] ;  /* 0x0000e200ff027b82 */ /* 0x002e620000000a00 */
[----:B--2---:R-:W-:Y:S01]  /*02a0*/  ULEA UR4, UR5, UR4, 0x18 ;  /* 0x0000000405047291 */ /* 0x004fe2000f8ec0ff */
[----:B-1----:R-:W-:-:S08]  /*02b0*/  IMAD.WIDE.U32 R2, R7, 0x4, R2 ;  /* 0x0000000407027825 */ /* 0x002fd000078e0002 */
[----:B0-----:R-:W0:Y:S04]  /*02c0*/  LDS R5, [UR4] ;  /* 0x00000004ff057984 */ /* 0x001e280008000800 */
[----:B0-----:R-:W-:Y:S01]  /*02d0*/  STG.E desc[UR6][R2.64], R5 ;  /* 0x0000000502007986 */ /* 0x001fe2000c101906 */
[----:B------:R-:W-:Y:S05]  /*02e0*/  EXIT ;  /* 0x000000000000794d */ /* 0x000fea0003800000 */
.L_x_21:
        /* <DEDUP_REMOVED lines=9> */
.L_x_29:


//--------------------- .text._Z7Reduce0PKiPim    --------------------------
	.section	.text._Z7Reduce0PKiPim,"ax",@progbits
	.align	128
        .global         _Z7Reduce0PKiPim
        .type           _Z7Reduce0PKiPim,@function
        .size           _Z7Reduce0PKiPim,(.L_x_30 - _Z7Reduce0PKiPim)
        .other          _Z7Reduce0PKiPim,@"STO_CUDA_ENTRY STV_DEFAULT"
_Z7Reduce0PKiPim:
.text._Z7Reduce0PKiPim:
        /* <DEDUP_REMOVED lines=23> */
[----:B0-----:R-:W-:-:S07]  /*0170*/  IMAD.MOV.U32 R0, RZ, RZ, 0x1 ;  /* 0x00000001ff007424 */ /* 0x001fce00078e00ff */
.L_x_23:
[----:B------:R-:W-:-:S05]  /*0180*/  IMAD.SHL.U32 R8, R0, 0x2, RZ ;  /* 0x0000000200087824 */ /* 0x000fca00078e00ff */
[----:B------:R-:W-:-:S04]  /*0190*/  IADD3 R2, PT, PT, R8, -0x1, RZ ;  /* 0xffffffff08027810 */ /* 0x000fc80007ffe0ff */
[----:B------:R-:W-:-:S13]  /*01a0*/  LOP3.LUT P1, RZ, R2, R7, RZ, 0xc0, !PT ;  /* 0x0000000702ff7212 */ /* 0x000fda000782c0ff */
[----:B------:R-:W-:Y:S01]  /*01b0*/  @!P1 IMAD R2, R0, 0x4, R5 ;  /* 0x0000000400029824 */ /* 0x000fe200078e0205 */
[----:B------:R-:W-:Y:S01]  /*01c0*/  @!P1 LDS R3, [R5] ;  /* 0x0000000005039984 */ /* 0x000fe20000000800 */
[----:B------:R-:W-:-:S04]  /*01d0*/  MOV R0, R8 ;  /* 0x0000000800007202 */ /* 0x000fc80000000f00 */
[----:B------:R-:W0:Y:S02]  /*01e0*/  @!P1 LDS R2, [R2] ;  /* 0x0000000002029984 */ /* 0x000e240000000800 */
[----:B0-----:R-:W-:-:S05]  /*01f0*/  @!P1 IMAD.IADD R4, R2, 0x1, R3 ;  /* 0x0000000102049824 */ /* 0x001fca00078e0203 */
[----:B------:R1:W-:Y:S01]  /*0200*/  @!P1 STS [R5], R4 ;  /* 0x0000000405009388 */ /* 0x0003e20000000800 */
[----:B------:R-:W-:Y:S01]  /*0210*/  BAR.SYNC.DEFER_BLOCKING 0x0 ;  /* 0x0000000000007b1d */ /* 0x000fe20000010000 */
[----:B------:R-:W-:-:S13]  /*0220*/  ISETP.GE.U32.AND P1, PT, R8, UR8, PT ;  /* 0x0000000808007c0c */ /* 0x000fda000bf26070 */
[----:B-1----:R-:W-:Y:S05]  /*0230*/  @!P1 BRA `(.L_x_23) ;  /* 0xfffffffc00d09947 */ /* 0x002fea000383ffff */
.L_x_22:
        /* <DEDUP_REMOVED lines=9> */
.L_x_24:
        /* <DEDUP_REMOVED lines=11> */
.L_x_30:


//--------------------- .nv.global.init           --------------------------
	.section	.nv.global.init,"aw",@progbits
.nv.global.init:
	.type		$str,@object
	.size		$str,(.L_0 - $str)
$str:
        /*0000*/ 	.byte	0x67, 0x72, 0x69, 0x64, 0x44, 0x69, 0x6d, 0x2e, 0x78, 0x20, 0x3d, 0x20, 0x25, 0x64, 0x2c, 0x62
        /*0010*/ 	.byte	0x6c, 0x6f, 0x63, 0x6b, 0x44, 0x69, 0x6d, 0x2e, 0x78, 0x20, 0x3d, 0x20, 0x25, 0x64, 0x2c, 0x61
        /*0020*/ 	.byte	0x6c, 0x6c, 0x20, 0x3d, 0x20, 0x25, 0x64, 0x0a, 0x00
.L_0:


//--------------------- .nv.shared._Z20RedeuceTwoPassKernelPKiPim --------------------------
	.section	.nv.shared._Z20RedeuceTwoPassKernelPKiPim,"aw",@nobits
	.sectionflags	@""
	.align	16
	.zero		1024


//--------------------- .nv.shared.reserved.0     --------------------------
	.section	.nv.shared.reserved.0,"aw",@nobits
	.weak		__nv_reservedSMEM_offset_0_alias
	.size		__nv_reservedSMEM_offset_0_alias, 0, 64
	.other		__nv_reservedSMEM_offset_0_alias,@"STO_CUDA_RESERVED_SHARED STV_DEFAULT"
__nv_reservedSMEM_offset_0_alias:
	.zero		0
	.zero		64


//--------------------- .nv.shared._Z7Reduce4PKiPim --------------------------
	.section	.nv.shared._Z7Reduce4PKiPim,"aw",@nobits
	.sectionflags	@""
	.align	16
	.zero		1024


//--------------------- .nv.shared._Z7Reduce3PKiPim --------------------------
	.section	.nv.shared._Z7Reduce3PKiPim,"aw",@nobits
	.sectionflags	@""
	.align	16
	.zero		1024


//--------------------- .nv.shared._Z7Reduce2PKiPim --------------------------
	.section	.nv.shared._Z7Reduce2PKiPim,"aw",@nobits
	.sectionflags	@""
	.align	16
	.zero		1024


//--------------------- .nv.shared._Z7Reduce1PKiPim --------------------------
	.section	.nv.shared._Z7Reduce1PKiPim,"aw",@nobits
	.sectionflags	@""
	.align	16
	.zero		1024


//--------------------- .nv.shared._Z7Reduce0PKiPim --------------------------
	.section	.nv.shared._Z7Reduce0PKiPim,"aw",@nobits
	.sectionflags	@""
	.align	16
	.zero		1024


//--------------------- .nv.constant0._Z20RedeuceTwoPassKernelPKiPim --------------------------
	.section	.nv.constant0._Z20RedeuceTwoPassKernelPKiPim,"a",@progbits
	.sectionflags	@""
	.align	4
.nv.constant0._Z20RedeuceTwoPassKernelPKiPim:
	.zero		920


//--------------------- .nv.constant0._Z7Reduce4PKiPim --------------------------
	.section	.nv.constant0._Z7Reduce4PKiPim,"a",@progbits
	.sectionflags	@""
	.align	4
.nv.constant0._Z7Reduce4PKiPim:
	.zero		920


//--------------------- .nv.constant0._Z7Reduce3PKiPim --------------------------
	.section	.nv.constant0._Z7Reduce3PKiPim,"a",@progbits
	.sectionflags	@""
	.align	4
.nv.constant0._Z7Reduce3PKiPim:
	.zero		920


//--------------------- .nv.constant0._Z7Reduce2PKiPim --------------------------
	.section	.nv.constant0._Z7Reduce2PKiPim,"a",@progbits
	.sectionflags	@""
	.align	4
.nv.constant0._Z7Reduce2PKiPim:
	.zero		920


//--------------------- .nv.constant0._Z7Reduce1PKiPim --------------------------
	.section	.nv.constant0._Z7Reduce1PKiPim,"a",@progbits
	.sectionflags	@""
	.align	4
.nv.constant0._Z7Reduce1PKiPim:
	.zero		920


//--------------------- .nv.constant0._Z7Reduce0PKiPim --------------------------
	.section	.nv.constant0._Z7Reduce0PKiPim,"a",@progbits
	.sectionflags	@""
	.align	4
.nv.constant0._Z7Reduce0PKiPim:
	.zero		920


//--------------------- SYMBOLS --------------------------

	.type		.nv.reservedSmem.offset0,@object
	.size		.nv.reservedSmem.offset0,0x4
	.type		.nv.reservedSmem.cap,@object
	.size		.nv.reservedSmem.cap,0x4
	.type		vprintf,@function
